//
// Generated by NVIDIA NVVM Compiler
//
// Compiler Build ID: CL-36424714
// Cuda compilation tools, release 13.0, V13.0.88
// Based on NVVM 20.0.0
//

.version 9.0
.target sm_100
.address_size 64

	// .globl	_Z20nkat_star_gemm_q8_v1PKaS0_S0_fffPfiii
// _ZZ20nkat_star_gemm_q8_v1PKaS0_S0_fffPfiiiE6tile_A has been demoted
// _ZZ20nkat_star_gemm_q8_v1PKaS0_S0_fffPfiiiE11tile__u03b8 has been demoted
// _ZZ20nkat_star_gemm_q8_v1PKaS0_S0_fffPfiiiE6tile_x has been demoted
// _ZZ28nkat_star_gemm_q8_memory_optPKaS0_S0_fffPfiiiE6smem_A has been demoted
// _ZZ28nkat_star_gemm_q8_memory_optPKaS0_S0_fffPfiiiE11smem__u03b8 has been demoted
// _ZZ28nkat_star_gemm_q8_memory_optPKaS0_S0_fffPfiiiE6smem_x has been demoted

.visible .entry _Z20nkat_star_gemm_q8_v1PKaS0_S0_fffPfiii(
	.param .u64 .ptr .align 1 _Z20nkat_star_gemm_q8_v1PKaS0_S0_fffPfiii_param_0,
	.param .u64 .ptr .align 1 _Z20nkat_star_gemm_q8_v1PKaS0_S0_fffPfiii_param_1,
	.param .u64 .ptr .align 1 _Z20nkat_star_gemm_q8_v1PKaS0_S0_fffPfiii_param_2,
	.param .f32 _Z20nkat_star_gemm_q8_v1PKaS0_S0_fffPfiii_param_3,
	.param .f32 _Z20nkat_star_gemm_q8_v1PKaS0_S0_fffPfiii_param_4,
	.param .f32 _Z20nkat_star_gemm_q8_v1PKaS0_S0_fffPfiii_param_5,
	.param .u64 .ptr .align 1 _Z20nkat_star_gemm_q8_v1PKaS0_S0_fffPfiii_param_6,
	.param .u32 _Z20nkat_star_gemm_q8_v1PKaS0_S0_fffPfiii_param_7,
	.param .u32 _Z20nkat_star_gemm_q8_v1PKaS0_S0_fffPfiii_param_8,
	.param .u32 _Z20nkat_star_gemm_q8_v1PKaS0_S0_fffPfiii_param_9
)
{
	.reg .pred 	%p<18>;
	.reg .b16 	%rs<16>;
	.reg .b32 	%r<63>;
	.reg .b32 	%f<16>;
	.reg .b64 	%rd<18>;
	// demoted variable
	.shared .align 1 .b8 _ZZ20nkat_star_gemm_q8_v1PKaS0_S0_fffPfiiiE6tile_A[1024];
	// demoted variable
	.shared .align 1 .b8 _ZZ20nkat_star_gemm_q8_v1PKaS0_S0_fffPfiiiE11tile__u03b8[1024];
	// demoted variable
	.shared .align 1 .b8 _ZZ20nkat_star_gemm_q8_v1PKaS0_S0_fffPfiiiE6tile_x[32];
	ld.param.u64 	%rd4, [_Z20nkat_star_gemm_q8_v1PKaS0_S0_fffPfiii_param_0];
	ld.param.u64 	%rd5, [_Z20nkat_star_gemm_q8_v1PKaS0_S0_fffPfiii_param_1];
	ld.param.u64 	%rd6, [_Z20nkat_star_gemm_q8_v1PKaS0_S0_fffPfiii_param_2];
	ld.param.f32 	%f5, [_Z20nkat_star_gemm_q8_v1PKaS0_S0_fffPfiii_param_3];
	ld.param.f32 	%f6, [_Z20nkat_star_gemm_q8_v1PKaS0_S0_fffPfiii_param_4];
	ld.param.f32 	%f7, [_Z20nkat_star_gemm_q8_v1PKaS0_S0_fffPfiii_param_5];
	ld.param.u32 	%r26, [_Z20nkat_star_gemm_q8_v1PKaS0_S0_fffPfiii_param_7];
	ld.param.u32 	%r27, [_Z20nkat_star_gemm_q8_v1PKaS0_S0_fffPfiii_param_8];
	ld.param.u32 	%r28, [_Z20nkat_star_gemm_q8_v1PKaS0_S0_fffPfiii_param_9];
	mov.u32 	%r29, %ctaid.y;
	mov.u32 	%r30, %ntid.y;
	mov.u32 	%r1, %tid.y;
	mad.lo.s32 	%r2, %r29, %r30, %r1;
	mov.u32 	%r31, %ctaid.x;
	mov.u32 	%r32, %ntid.x;
	mov.u32 	%r3, %tid.x;
	mad.lo.s32 	%r4, %r31, %r32, %r3;
	setp.ge.s32 	%p1, %r2, %r26;
	setp.ge.s32 	%p2, %r4, %r27;
	or.pred  	%p3, %p1, %p2;
	@%p3 bra 	$L__BB0_17;
	setp.lt.s32 	%p4, %r28, 1;
	mov.f32 	%f14, 0f00000000;
	mov.f32 	%f15, %f14;
	@%p4 bra 	$L__BB0_16;
	add.s32 	%r34, %r28, 31;
	shr.u32 	%r5, %r34, 5;
	add.s32 	%r6, %r2, %r1;
	mul.lo.s32 	%r7, %r28, %r6;
	shl.b32 	%r35, %r1, 5;
	mov.u32 	%r36, _ZZ20nkat_star_gemm_q8_v1PKaS0_S0_fffPfiiiE6tile_A;
	add.s32 	%r8, %r36, %r35;
	mov.u32 	%r37, _ZZ20nkat_star_gemm_q8_v1PKaS0_S0_fffPfiiiE11tile__u03b8;
	add.s32 	%r9, %r37, %r35;
	cvta.to.global.u64 	%rd1, %rd4;
	cvta.to.global.u64 	%rd2, %rd5;
	cvta.to.global.u64 	%rd3, %rd6;
	mov.b32 	%r54, 0;
	mov.u32 	%r62, %r54;
	mov.u32 	%r61, %r54;
$L__BB0_3:
	setp.gt.u32 	%p5, %r1, 31;
	shl.b32 	%r57, %r54, 5;
	add.s32 	%r14, %r57, %r3;
	setp.ge.s32 	%p6, %r14, %r28;
	or.pred  	%p7, %p6, %p5;
	@%p7 bra 	$L__BB0_9;
	setp.ge.u32 	%p8, %r6, %r26;
	mov.b16 	%rs14, 0;
	@%p8 bra 	$L__BB0_6;
	add.s32 	%r39, %r14, %r7;
	cvt.u64.u32 	%rd8, %r39;
	add.s64 	%rd9, %rd1, %rd8;
	ld.global.nc.u8 	%rs6, [%rd9];
	cvt.u16.u8 	%rs14, %rs6;
$L__BB0_6:
	add.s32 	%r40, %r8, %r3;
	st.shared.u8 	[%r40], %rs14;
	mov.b16 	%rs15, 0;
	@%p8 bra 	$L__BB0_8;
	add.s32 	%r41, %r14, %r7;
	cvt.u64.u32 	%rd10, %r41;
	add.s64 	%rd11, %rd2, %rd10;
	ld.global.nc.u8 	%rs8, [%rd11];
	cvt.u16.u8 	%rs15, %rs8;
$L__BB0_8:
	add.s32 	%r42, %r9, %r3;
	st.shared.u8 	[%r42], %rs15;
$L__BB0_9:
	setp.ne.s32 	%p11, %r1, 0;
	or.pred  	%p12, %p11, %p6;
	@%p12 bra 	$L__BB0_11;
	cvt.s64.s32 	%rd12, %r14;
	add.s64 	%rd13, %rd3, %rd12;
	ld.global.nc.u8 	%rs9, [%rd13];
	cvt.u16.u8 	%rs10, %rs9;
	mov.u32 	%r43, _ZZ20nkat_star_gemm_q8_v1PKaS0_S0_fffPfiiiE6tile_x;
	add.s32 	%r44, %r43, %r3;
	st.shared.u8 	[%r44], %rs10;
$L__BB0_11:
	bar.sync 	0;
	setp.ge.s32 	%p13, %r57, %r28;
	@%p13 bra 	$L__BB0_14;
	mov.b32 	%r58, 1;
$L__BB0_13:
	add.s32 	%r46, %r58, -1;
	add.s32 	%r47, %r8, %r58;
	ld.shared.s8 	%rs11, [%r47+-1];
	add.s32 	%r48, %r9, %r58;
	ld.shared.s8 	%rs12, [%r48+-1];
	mov.u32 	%r49, _ZZ20nkat_star_gemm_q8_v1PKaS0_S0_fffPfiiiE6tile_x;
	add.s32 	%r50, %r49, %r58;
	ld.shared.s8 	%rs13, [%r50+-1];
	mul.wide.s16 	%r51, %rs13, %rs11;
	add.s32 	%r61, %r51, %r61;
	mul.wide.s16 	%r52, %rs13, %rs12;
	add.s32 	%r62, %r52, %r62;
	setp.lt.u32 	%p14, %r46, 31;
	add.s32 	%r57, %r57, 1;
	setp.lt.s32 	%p15, %r57, %r28;
	and.pred  	%p16, %p14, %p15;
	add.s32 	%r58, %r58, 1;
	@%p16 bra 	$L__BB0_13;
$L__BB0_14:
	bar.sync 	0;
	add.s32 	%r54, %r54, 1;
	setp.ne.s32 	%p17, %r54, %r5;
	@%p17 bra 	$L__BB0_3;
	cvt.rn.f32.s32 	%f14, %r61;
	cvt.rn.f32.s32 	%f15, %r62;
$L__BB0_16:
	ld.param.u64 	%rd17, [_Z20nkat_star_gemm_q8_v1PKaS0_S0_fffPfiii_param_6];
	mul.f32 	%f9, %f5, %f7;
	mul.f32 	%f10, %f6, 0f3F000000;
	mul.f32 	%f11, %f10, %f7;
	mul.f32 	%f12, %f11, %f15;
	fma.rn.f32 	%f13, %f9, %f14, %f12;
	mad.lo.s32 	%r53, %r27, %r2, %r4;
	cvta.to.global.u64 	%rd14, %rd17;
	mul.wide.s32 	%rd15, %r53, 4;
	add.s64 	%rd16, %rd14, %rd15;
	st.global.f32 	[%rd16], %f13;
$L__BB0_17:
	ret;

}
	// .globl	_Z30nkat_star_gemm_q8_v2_optimizedPKaS0_S0_fffPfiii
.visible .entry _Z30nkat_star_gemm_q8_v2_optimizedPKaS0_S0_fffPfiii(
	.param .u64 .ptr .align 1 _Z30nkat_star_gemm_q8_v2_optimizedPKaS0_S0_fffPfiii_param_0,
	.param .u64 .ptr .align 1 _Z30nkat_star_gemm_q8_v2_optimizedPKaS0_S0_fffPfiii_param_1,
	.param .u64 .ptr .align 1 _Z30nkat_star_gemm_q8_v2_optimizedPKaS0_S0_fffPfiii_param_2,
	.param .f32 _Z30nkat_star_gemm_q8_v2_optimizedPKaS0_S0_fffPfiii_param_3,
	.param .f32 _Z30nkat_star_gemm_q8_v2_optimizedPKaS0_S0_fffPfiii_param_4,
	.param .f32 _Z30nkat_star_gemm_q8_v2_optimizedPKaS0_S0_fffPfiii_param_5,
	.param .u64 .ptr .align 1 _Z30nkat_star_gemm_q8_v2_optimizedPKaS0_S0_fffPfiii_param_6,
	.param .u32 _Z30nkat_star_gemm_q8_v2_optimizedPKaS0_S0_fffPfiii_param_7,
	.param .u32 _Z30nkat_star_gemm_q8_v2_optimizedPKaS0_S0_fffPfiii_param_8,
	.param .u32 _Z30nkat_star_gemm_q8_v2_optimizedPKaS0_S0_fffPfiii_param_9
)
{
	.reg .pred 	%p<21>;
	.reg .b32 	%r<78>;
	.reg .b32 	%f<11>;
	.reg .b64 	%rd<17>;

	ld.param.u64 	%rd4, [_Z30nkat_star_gemm_q8_v2_optimizedPKaS0_S0_fffPfiii_param_0];
	ld.param.u64 	%rd5, [_Z30nkat_star_gemm_q8_v2_optimizedPKaS0_S0_fffPfiii_param_1];
	ld.param.u64 	%rd6, [_Z30nkat_star_gemm_q8_v2_optimizedPKaS0_S0_fffPfiii_param_2];
	ld.param.f32 	%f1, [_Z30nkat_star_gemm_q8_v2_optimizedPKaS0_S0_fffPfiii_param_3];
	ld.param.f32 	%f2, [_Z30nkat_star_gemm_q8_v2_optimizedPKaS0_S0_fffPfiii_param_4];
	ld.param.f32 	%f3, [_Z30nkat_star_gemm_q8_v2_optimizedPKaS0_S0_fffPfiii_param_5];
	ld.param.u32 	%r31, [_Z30nkat_star_gemm_q8_v2_optimizedPKaS0_S0_fffPfiii_param_7];
	ld.param.u32 	%r29, [_Z30nkat_star_gemm_q8_v2_optimizedPKaS0_S0_fffPfiii_param_8];
	ld.param.u32 	%r30, [_Z30nkat_star_gemm_q8_v2_optimizedPKaS0_S0_fffPfiii_param_9];
	mov.u32 	%r1, %tid.x;
	mov.u32 	%r32, %tid.y;
	mov.u32 	%r33, %ctaid.x;
	mov.u32 	%r34, %ctaid.y;
	mov.u32 	%r35, %ntid.y;
	mad.lo.s32 	%r2, %r34, %r35, %r32;
	mov.u32 	%r36, %ntid.x;
	mad.lo.s32 	%r3, %r33, %r36, %r1;
	setp.ge.s32 	%p1, %r2, %r31;
	setp.ge.s32 	%p2, %r3, %r29;
	or.pred  	%p3, %p1, %p2;
	@%p3 bra 	$L__BB1_10;
	setp.lt.s32 	%p4, %r30, 1;
	mov.b32 	%r75, 0;
	mov.u32 	%r74, %r75;
	@%p4 bra 	$L__BB1_8;
	mul.lo.s32 	%r4, %r30, %r2;
	cvta.to.global.u64 	%rd1, %rd4;
	cvta.to.global.u64 	%rd2, %rd5;
	cvta.to.global.u64 	%rd3, %rd6;
	mov.b32 	%r65, 0;
	mov.u32 	%r74, %r65;
	mov.u32 	%r75, %r65;
$L__BB1_3:
	add.s32 	%r40, %r65, 3;
	setp.ge.s32 	%p5, %r40, %r30;
	mov.b32 	%r68, 0;
	mov.u32 	%r69, %r68;
	mov.u32 	%r70, %r68;
	@%p5 bra 	$L__BB1_5;
	add.s32 	%r41, %r65, %r4;
	cvt.u64.u32 	%rd8, %r41;
	add.s64 	%rd9, %rd1, %rd8;
	ld.global.nc.u32 	%r68, [%rd9];
	add.s64 	%rd10, %rd2, %rd8;
	ld.global.nc.u32 	%r69, [%rd10];
	cvt.u64.u32 	%rd11, %r65;
	add.s64 	%rd12, %rd3, %rd11;
	ld.global.nc.u32 	%r70, [%rd12];
$L__BB1_5:
	mov.b32 	%r73, 1;
	mov.b32 	%r71, 0;
	mov.u32 	%r72, %r65;
$L__BB1_6:
	add.s32 	%r44, %r73, -1;
	shr.s32 	%r45, %r68, %r71;
	shr.s32 	%r46, %r69, %r71;
	shr.s32 	%r47, %r70, %r71;
	cvt.s32.s8 	%r48, %r45;
	cvt.s32.s8 	%r49, %r47;
	mad.lo.s32 	%r75, %r48, %r49, %r75;
	xor.b32  	%r50, %r45, %r47;
	cvt.s32.s8 	%r51, %r50;
	popc.b32 	%r52, %r51;
	cvt.s32.s8 	%r53, %r46;
	mad.lo.s32 	%r54, %r53, %r49, %r74;
	add.s32 	%r74, %r54, %r52;
	setp.lt.u32 	%p6, %r44, 3;
	add.s32 	%r72, %r72, 1;
	setp.lt.s32 	%p7, %r72, %r30;
	and.pred  	%p8, %p6, %p7;
	add.s32 	%r73, %r73, 1;
	add.s32 	%r71, %r71, 8;
	@%p8 bra 	$L__BB1_6;
	add.s32 	%r65, %r65, 4;
	setp.lt.s32 	%p9, %r65, %r30;
	@%p9 bra 	$L__BB1_3;
$L__BB1_8:
	shfl.sync.down.b32	%r55|%p10, %r75, 16, 31, -1;
	shfl.sync.down.b32	%r56|%p11, %r74, 16, 31, -1;
	shfl.sync.down.b32	%r57|%p12, %r55, 8, 31, -1;
	shfl.sync.down.b32	%r58|%p13, %r56, 8, 31, -1;
	shfl.sync.down.b32	%r59|%p14, %r57, 4, 31, -1;
	shfl.sync.down.b32	%r60|%p15, %r58, 4, 31, -1;
	shfl.sync.down.b32	%r61|%p16, %r59, 2, 31, -1;
	shfl.sync.down.b32	%r62|%p17, %r60, 2, 31, -1;
	shfl.sync.down.b32	%r27|%p18, %r61, 1, 31, -1;
	shfl.sync.down.b32	%r28|%p19, %r62, 1, 31, -1;
	and.b32  	%r63, %r1, 31;
	setp.ne.s32 	%p20, %r63, 0;
	@%p20 bra 	$L__BB1_10;
	ld.param.u64 	%rd16, [_Z30nkat_star_gemm_q8_v2_optimizedPKaS0_S0_fffPfiii_param_6];
	mul.f32 	%f4, %f1, %f3;
	cvt.rn.f32.s32 	%f5, %r27;
	mul.f32 	%f6, %f2, 0f3F000000;
	mul.f32 	%f7, %f6, %f3;
	cvt.rn.f32.s32 	%f8, %r28;
	mul.f32 	%f9, %f7, %f8;
	fma.rn.f32 	%f10, %f4, %f5, %f9;
	mad.lo.s32 	%r64, %r29, %r2, %r3;
	cvta.to.global.u64 	%rd13, %rd16;
	mul.wide.s32 	%rd14, %r64, 4;
	add.s64 	%rd15, %rd13, %rd14;
	st.global.f32 	[%rd15], %f10;
$L__BB1_10:
	ret;

}
	// .globl	_Z28nkat_star_gemm_q8_memory_optPKaS0_S0_fffPfiii
.visible .entry _Z28nkat_star_gemm_q8_memory_optPKaS0_S0_fffPfiii(
	.param .u64 .ptr .align 1 _Z28nkat_star_gemm_q8_memory_optPKaS0_S0_fffPfiii_param_0,
	.param .u64 .ptr .align 1 _Z28nkat_star_gemm_q8_memory_optPKaS0_S0_fffPfiii_param_1,
	.param .u64 .ptr .align 1 _Z28nkat_star_gemm_q8_memory_optPKaS0_S0_fffPfiii_param_2,
	.param .f32 _Z28nkat_star_gemm_q8_memory_optPKaS0_S0_fffPfiii_param_3,
	.param .f32 _Z28nkat_star_gemm_q8_memory_optPKaS0_S0_fffPfiii_param_4,
	.param .f32 _Z28nkat_star_gemm_q8_memory_optPKaS0_S0_fffPfiii_param_5,
	.param .u64 .ptr .align 1 _Z28nkat_star_gemm_q8_memory_optPKaS0_S0_fffPfiii_param_6,
	.param .u32 _Z28nkat_star_gemm_q8_memory_optPKaS0_S0_fffPfiii_param_7,
	.param .u32 _Z28nkat_star_gemm_q8_memory_optPKaS0_S0_fffPfiii_param_8,
	.param .u32 _Z28nkat_star_gemm_q8_memory_optPKaS0_S0_fffPfiii_param_9
)
{
	.reg .pred 	%p<26>;
	.reg .b16 	%rs<19>;
	.reg .b32 	%r<50>;
	.reg .b32 	%f<32>;
	.reg .b64 	%rd<17>;
	// demoted variable
	.shared .align 1 .b8 _ZZ28nkat_star_gemm_q8_memory_optPKaS0_S0_fffPfiiiE6smem_A[4096];
	// demoted variable
	.shared .align 1 .b8 _ZZ28nkat_star_gemm_q8_memory_optPKaS0_S0_fffPfiiiE11smem__u03b8[4096];
	// demoted variable
	.shared .align 1 .b8 _ZZ28nkat_star_gemm_q8_memory_optPKaS0_S0_fffPfiiiE6smem_x[64];
	ld.param.u64 	%rd4, [_Z28nkat_star_gemm_q8_memory_optPKaS0_S0_fffPfiii_param_0];
	ld.param.u64 	%rd5, [_Z28nkat_star_gemm_q8_memory_optPKaS0_S0_fffPfiii_param_1];
	ld.param.u64 	%rd6, [_Z28nkat_star_gemm_q8_memory_optPKaS0_S0_fffPfiii_param_2];
	ld.param.f32 	%f11, [_Z28nkat_star_gemm_q8_memory_optPKaS0_S0_fffPfiii_param_3];
	ld.param.f32 	%f12, [_Z28nkat_star_gemm_q8_memory_optPKaS0_S0_fffPfiii_param_4];
	ld.param.f32 	%f13, [_Z28nkat_star_gemm_q8_memory_optPKaS0_S0_fffPfiii_param_5];
	ld.param.u64 	%rd7, [_Z28nkat_star_gemm_q8_memory_optPKaS0_S0_fffPfiii_param_6];
	ld.param.u32 	%r19, [_Z28nkat_star_gemm_q8_memory_optPKaS0_S0_fffPfiii_param_7];
	ld.param.u32 	%r20, [_Z28nkat_star_gemm_q8_memory_optPKaS0_S0_fffPfiii_param_8];
	ld.param.u32 	%r21, [_Z28nkat_star_gemm_q8_memory_optPKaS0_S0_fffPfiii_param_9];
	mov.u32 	%r22, %ctaid.y;
	shl.b32 	%r23, %r22, 6;
	mov.u32 	%r1, %tid.y;
	add.s32 	%r2, %r23, %r1;
	mov.u32 	%r24, %ctaid.x;
	shl.b32 	%r25, %r24, 6;
	mov.u32 	%r3, %tid.x;
	add.s32 	%r4, %r25, %r3;
	setp.lt.s32 	%p4, %r21, 1;
	mov.f32 	%f28, 0f00000000;
	mov.f32 	%f29, %f28;
	@%p4 bra 	$L__BB2_16;
	add.s32 	%r27, %r21, 63;
	shr.u32 	%r5, %r27, 6;
	or.b32  	%r29, %r3, %r1;
	and.b32  	%r6, %r29, 960;
	setp.lt.s32 	%p5, %r2, %r19;
	mul.lo.s32 	%r7, %r21, %r2;
	shl.b32 	%r30, %r1, 6;
	mov.u32 	%r31, _ZZ28nkat_star_gemm_q8_memory_optPKaS0_S0_fffPfiiiE6smem_A;
	add.s32 	%r8, %r31, %r30;
	mov.u32 	%r32, _ZZ28nkat_star_gemm_q8_memory_optPKaS0_S0_fffPfiiiE11smem__u03b8;
	add.s32 	%r9, %r32, %r30;
	setp.eq.s32 	%p6, %r1, 0;
	setp.lt.u32 	%p7, %r3, 64;
	and.pred  	%p1, %p6, %p7;
	setp.lt.s32 	%p8, %r4, %r20;
	and.pred  	%p2, %p5, %p8;
	cvta.to.global.u64 	%rd1, %rd4;
	cvta.to.global.u64 	%rd2, %rd5;
	cvta.to.global.u64 	%rd3, %rd6;
	mov.f32 	%f29, 0f00000000;
	mov.b32 	%r47, 0;
	not.pred 	%p14, %p1;
	not.pred 	%p17, %p2;
	mov.f32 	%f28, %f29;
$L__BB2_2:
	setp.ne.s32 	%p9, %r6, 0;
	shl.b32 	%r48, %r47, 6;
	@%p9 bra 	$L__BB2_8;
	add.s32 	%r12, %r48, %r3;
	setp.lt.s32 	%p11, %r12, %r21;
	and.pred  	%p3, %p5, %p11;
	mov.b16 	%rs16, 0;
	not.pred 	%p12, %p3;
	@%p12 bra 	$L__BB2_5;
	add.s32 	%r34, %r12, %r7;
	cvt.s64.s32 	%rd8, %r34;
	add.s64 	%rd9, %rd1, %rd8;
	ld.global.nc.u8 	%rs8, [%rd9];
	cvt.u16.u8 	%rs16, %rs8;
$L__BB2_5:
	add.s32 	%r35, %r8, %r3;
	st.shared.u8 	[%r35], %rs16;
	mov.b16 	%rs17, 0;
	@%p12 bra 	$L__BB2_7;
	add.s32 	%r36, %r12, %r7;
	cvt.s64.s32 	%rd10, %r36;
	add.s64 	%rd11, %rd2, %rd10;
	ld.global.nc.u8 	%rs10, [%rd11];
	cvt.u16.u8 	%rs17, %rs10;
$L__BB2_7:
	add.s32 	%r37, %r9, %r3;
	st.shared.u8 	[%r37], %rs17;
$L__BB2_8:
	@%p14 bra 	$L__BB2_12;
	add.s32 	%r13, %r48, %r3;
	setp.ge.s32 	%p15, %r13, %r21;
	mov.b16 	%rs18, 0;
	@%p15 bra 	$L__BB2_11;
	cvt.u64.u32 	%rd12, %r13;
	add.s64 	%rd13, %rd3, %rd12;
	ld.global.nc.u8 	%rs12, [%rd13];
	cvt.u16.u8 	%rs18, %rs12;
$L__BB2_11:
	mov.u32 	%r38, _ZZ28nkat_star_gemm_q8_memory_optPKaS0_S0_fffPfiiiE6smem_x;
	add.s32 	%r39, %r38, %r3;
	st.shared.u8 	[%r39], %rs18;
$L__BB2_12:
	bar.sync 	0;
	setp.ge.s32 	%p16, %r48, %r21;
	or.pred  	%p18, %p17, %p16;
	@%p18 bra 	$L__BB2_15;
	mov.b32 	%r49, 1;
$L__BB2_14:
	add.s32 	%r41, %r49, -1;
	add.s32 	%r42, %r8, %r49;
	ld.shared.s8 	%rs13, [%r42+-1];
	cvt.rn.f32.s16 	%f16, %rs13;
	add.s32 	%r43, %r9, %r49;
	ld.shared.s8 	%rs14, [%r43+-1];
	cvt.rn.f32.s16 	%f17, %rs14;
	mov.u32 	%r44, _ZZ28nkat_star_gemm_q8_memory_optPKaS0_S0_fffPfiiiE6smem_x;
	add.s32 	%r45, %r44, %r49;
	ld.shared.s8 	%rs15, [%r45+-1];
	cvt.rn.f32.s16 	%f18, %rs15;
	fma.rn.f32 	%f28, %f16, %f18, %f28;
	fma.rn.f32 	%f29, %f17, %f18, %f29;
	setp.lt.u32 	%p19, %r41, 63;
	add.s32 	%r48, %r48, 1;
	setp.lt.s32 	%p20, %r48, %r21;
	and.pred  	%p21, %p19, %p20;
	add.s32 	%r49, %r49, 1;
	@%p21 bra 	$L__BB2_14;
$L__BB2_15:
	bar.sync 	0;
	add.s32 	%r47, %r47, 1;
	setp.ne.s32 	%p22, %r47, %r5;
	@%p22 bra 	$L__BB2_2;
$L__BB2_16:
	setp.ge.s32 	%p23, %r2, %r19;
	setp.ge.s32 	%p24, %r4, %r20;
	or.pred  	%p25, %p23, %p24;
	@%p25 bra 	$L__BB2_18;
	mul.f32 	%f19, %f11, %f13;
	mul.f32 	%f20, %f12, 0f3F000000;
	mul.f32 	%f21, %f20, %f13;
	mul.f32 	%f22, %f21, %f29;
	fma.rn.f32 	%f23, %f19, %f28, %f22;
	mad.lo.s32 	%r46, %r20, %r2, %r4;
	cvta.to.global.u64 	%rd14, %rd7;
	mul.wide.s32 	%rd15, %r46, 4;
	add.s64 	%rd16, %rd14, %rd15;
	st.global.f32 	[%rd16], %f23;
$L__BB2_18:
	ret;

}


// ===== COMPILED SASS (sm_100) =====

	.target	sm_100

	.elftype	@"ET_EXEC"


//--------------------- .note.nv.tkinfo           --------------------------
	.section	.note.nv.tkinfo,"",@"SHT_NOTE"
	.sectionflags	@"SHF_NOTE_NV_TKINFO"
	.tkinfo
        /*0018*/ 	.word	0x00000002
        /*0030*/ 	.string	""
        /*0030*/ 	.string	"ptxas"
        /*0030*/ 	.string	"Cuda compilation tools, release 13.0, V13.0.88"
        /*0030*/ 	.string	"Build cuda_13.0.r13.0/compiler.36424714_0"
        /*0030*/ 	.string	"-arch sm_100 -m 64 "



//--------------------- .note.nv.cuinfo           --------------------------
	.section	.note.nv.cuinfo,"",@"SHT_NOTE"
	.sectionflags	@"SHF_NOTE_NV_CUINFO"
        /*0018*/ 	.short	0x0002
        /*001a*/ 	.short	0x0064
        /*001c*/ 	.short	0x0082
	.zero		2


//--------------------- .nv.info                  --------------------------
	.section	.nv.info,"",@"SHT_CUDA_INFO"
	.align	4


	//----- nvinfo : EIATTR_REGCOUNT
	.align		4
        /*0000*/ 	.byte	0x04, 0x2f
        /*0002*/ 	.short	(.L_1 - .L_0)
	.align		4
.L_0:
        /*0004*/ 	.word	index@(_Z20nkat_star_gemm_q8_v1PKaS0_S0_fffPfiii)
        /*0008*/ 	.word	0x00000016


	//----- nvinfo : EIATTR_FRAME_SIZE
	.align		4
.L_1:
        /*000c*/ 	.byte	0x04, 0x11
        /*000e*/ 	.short	(.L_3 - .L_2)
	.align		4
.L_2:
        /*0010*/ 	.word	index@(_Z20nkat_star_gemm_q8_v1PKaS0_S0_fffPfiii)
        /*0014*/ 	.word	0x00000000


	//----- nvinfo : EIATTR_REGCOUNT
	.align		4
.L_3:
        /*0018*/ 	.byte	0x04, 0x2f
        /*001a*/ 	.short	(.L_5 - .L_4)
	.align		4
.L_4:
        /*001c*/ 	.word	index@(_Z30nkat_star_gemm_q8_v2_optimizedPKaS0_S0_fffPfiii)
        /*0020*/ 	.word	0x00000015


	//----- nvinfo : EIATTR_FRAME_SIZE
	.align		4
.L_5:
        /*0024*/ 	.byte	0x04, 0x11
        /*0026*/ 	.short	(.L_7 - .L_6)
	.align		4
.L_6:
        /*0028*/ 	.word	index@(_Z30nkat_star_gemm_q8_v2_optimizedPKaS0_S0_fffPfiii)
        /*002c*/ 	.word	0x00000000


	//----- nvinfo : EIATTR_REGCOUNT
	.align		4
.L_7:
        /*0030*/ 	.byte	0x04, 0x2f
        /*0032*/ 	.short	(.L_9 - .L_8)
	.align		4
.L_8:
        /*0034*/ 	.word	index@(_Z28nkat_star_gemm_q8_memory_optPKaS0_S0_fffPfiii)
        /*0038*/ 	.word	0x00000015


	//----- nvinfo : EIATTR_FRAME_SIZE
	.align		4
.L_9:
        /*003c*/ 	.byte	0x04, 0x11
        /*003e*/ 	.short	(.L_11 - .L_10)
	.align		4
.L_10:
        /*0040*/ 	.word	index@(_Z28nkat_star_gemm_q8_memory_optPKaS0_S0_fffPfiii)
        /*0044*/ 	.word	0x00000000


	//----- nvinfo : EIATTR_MIN_STACK_SIZE
	.align		4
.L_11:
        /*0048*/ 	.byte	0x04, 0x12
        /*004a*/ 	.short	(.L_13 - .L_12)
	.align		4
.L_12:
        /*004c*/ 	.word	index@(_Z28nkat_star_gemm_q8_memory_optPKaS0_S0_fffPfiii)
        /*0050*/ 	.word	0x00000000


	//----- nvinfo : EIATTR_MIN_STACK_SIZE
	.align		4
.L_13:
        /*0054*/ 	.byte	0x04, 0x12
        /*0056*/ 	.short	(.L_15 - .L_14)
	.align		4
.L_14:
        /*0058*/ 	.word	index@(_Z30nkat_star_gemm_q8_v2_optimizedPKaS0_S0_fffPfiii)
        /*005c*/ 	.word	0x00000000


	//----- nvinfo : EIATTR_MIN_STACK_SIZE
	.align		4
.L_15:
        /*0060*/ 	.byte	0x04, 0x12
        /*0062*/ 	.short	(.L_17 - .L_16)
	.align		4
.L_16:
        /*0064*/ 	.word	index@(_Z20nkat_star_gemm_q8_v1PKaS0_S0_fffPfiii)
        /*0068*/ 	.word	0x00000000
.L_17:


//--------------------- .nv.compat                --------------------------
	.section	.nv.compat,"",@"SHT_CUDA_COMPAT_INFO"
	.align	4
        /*0000*/ 	.byte	0x02, 0x09, 0x00, 0x00, 0x02, 0x02, 0x01, 0x00, 0x02, 0x05, 0x05, 0x00, 0x03, 0x07, 0x01, 0x01
        /*0010*/ 	.byte	0x02, 0x03, 0x00, 0x00, 0x02, 0x06, 0x01, 0x00, 0x04, 0x0b, 0x08, 0x00, 0x09, 0x00, 0x00, 0x00
        /*0020*/ 	.byte	0x00, 0x00, 0x00, 0x00


//--------------------- .nv.info._Z28nkat_star_gemm_q8_memory_optPKaS0_S0_fffPfiii --------------------------
	.section	.nv.info._Z28nkat_star_gemm_q8_memory_optPKaS0_S0_fffPfiii,"",@"SHT_CUDA_INFO"
	.sectionflags	@""
	.align	4


	//----- nvinfo : EIATTR_CUDA_API_VERSION
	.align		4
        /*0000*/ 	.byte	0x04, 0x37
        /*0002*/ 	.short	(.L_19 - .L_18)
.L_18:
        /*0004*/ 	.word	0x00000082


	//----- nvinfo : EIATTR_KPARAM_INFO
	.align		4
.L_19:
        /*0008*/ 	.byte	0x04, 0x17
        /*000a*/ 	.short	(.L_21 - .L_20)
.L_20:
        /*000c*/ 	.word	0x00000000
        /*0010*/ 	.short	0x0009
        /*0012*/ 	.short	0x0038
        /*0014*/ 	.byte	0x00, 0xf0, 0x11, 0x00


	//----- nvinfo : EIATTR_KPARAM_INFO
	.align		4
.L_21:
        /*0018*/ 	.byte	0x04, 0x17
        /*001a*/ 	.short	(.L_23 - .L_22)
.L_22:
        /*001c*/ 	.word	0x00000000
        /*0020*/ 	.short	0x0008
        /*0022*/ 	.short	0x0034
        /*0024*/ 	.byte	0x00, 0xf0, 0x11, 0x00


	//----- nvinfo : EIATTR_KPARAM_INFO
	.align		4
.L_23:
        /*0028*/ 	.byte	0x04, 0x17
        /*002a*/ 	.short	(.L_25 - .L_24)
.L_24:
        /*002c*/ 	.word	0x00000000
        /*0030*/ 	.short	0x0007
        /*0032*/ 	.short	0x0030
        /*0034*/ 	.byte	0x00, 0xf0, 0x11, 0x00


	//----- nvinfo : EIATTR_KPARAM_INFO
	.align		4
.L_25:
        /*0038*/ 	.byte	0x04, 0x17
        /*003a*/ 	.short	(.L_27 - .L_26)
.L_26:
        /*003c*/ 	.word	0x00000000
        /*0040*/ 	.short	0x0006
        /*0042*/ 	.short	0x0028
        /*0044*/ 	.byte	0x00, 0xf5, 0x21, 0x00


	//----- nvinfo : EIATTR_KPARAM_INFO
	.align		4
.L_27:
        /*0048*/ 	.byte	0x04, 0x17
        /*004a*/ 	.short	(.L_29 - .L_28)
.L_28:
        /*004c*/ 	.word	0x00000000
        /*0050*/ 	.short	0x0005
        /*0052*/ 	.short	0x0020
        /*0054*/ 	.byte	0x00, 0xf0, 0x11, 0x00


	//----- nvinfo : EIATTR_KPARAM_INFO
	.align		4
.L_29:
        /*0058*/ 	.byte	0x04, 0x17
        /*005a*/ 	.short	(.L_31 - .L_30)
.L_30:
        /*005c*/ 	.word	0x00000000
        /*0060*/ 	.short	0x0004
        /*0062*/ 	.short	0x001c
        /*0064*/ 	.byte	0x00, 0xf0, 0x11, 0x00


	//----- nvinfo : EIATTR_KPARAM_INFO
	.align		4
.L_31:
        /*0068*/ 	.byte	0x04, 0x17
        /*006a*/ 	.short	(.L_33 - .L_32)
.L_32:
        /*006c*/ 	.word	0x00000000
        /*0070*/ 	.short	0x0003
        /*0072*/ 	.short	0x0018
        /*0074*/ 	.byte	0x00, 0xf0, 0x11, 0x00


	//----- nvinfo : EIATTR_KPARAM_INFO
	.align		4
.L_33:
        /*0078*/ 	.byte	0x04, 0x17
        /*007a*/ 	.short	(.L_35 - .L_34)
.L_34:
        /*007c*/ 	.word	0x00000000
        /*0080*/ 	.short	0x0002
        /*0082*/ 	.short	0x0010
        /*0084*/ 	.byte	0x00, 0xf5, 0x21, 0x00


	//----- nvinfo : EIATTR_KPARAM_INFO
	.align		4
.L_35:
        /*0088*/ 	.byte	0x04, 0x17
        /*008a*/ 	.short	(.L_37 - .L_36)
.L_36:
        /*008c*/ 	.word	0x00000000
        /*0090*/ 	.short	0x0001
        /*0092*/ 	.short	0x0008
        /*0094*/ 	.byte	0x00, 0xf5, 0x21, 0x00


	//----- nvinfo : EIATTR_KPARAM_INFO
	.align		4
.L_37:
        /*0098*/ 	.byte	0x04, 0x17
        /*009a*/ 	.short	(.L_39 - .L_38)
.L_38:
        /*009c*/ 	.word	0x00000000
        /*00a0*/ 	.short	0x0000
        /*00a2*/ 	.short	0x0000
        /*00a4*/ 	.byte	0x00, 0xf5, 0x21, 0x00


	//----- nvinfo : EIATTR_SPARSE_MMA_MASK
	.align		4
.L_39:
        /*00a8*/ 	.byte	0x03, 0x50
        /*00aa*/ 	.short	0x0000


	//----- nvinfo : EIATTR_MAXREG_COUNT
	.align		4
        /*00ac*/ 	.byte	0x03, 0x1b
        /*00ae*/ 	.short	0x00ff


	//----- nvinfo : EIATTR_NUM_BARRIERS
	.align		4
        /*00b0*/ 	.byte	0x02, 0x4c
        /*00b2*/ 	.byte	0x01
	.zero		1


	//----- nvinfo : EIATTR_MERCURY_ISA_VERSION
	.align		4
        /*00b4*/ 	.byte	0x03, 0x5f
        /*00b6*/ 	.short	0x0101


	//----- nvinfo : EIATTR_VRC_CTA_INIT_COUNT
	.align		4
        /*00b8*/ 	.byte	0x02, 0x4a
	.zero		1
	.zero		1


	//----- nvinfo : EIATTR_EXIT_INSTR_OFFSETS
	.align		4
        /*00bc*/ 	.byte	0x04, 0x1c
        /*00be*/ 	.short	(.L_41 - .L_40)


	//   ....[0]....
.L_40:
        /*00c0*/ 	.word	0x000006a0


	//   ....[1]....
        /*00c4*/ 	.word	0x00000760


	//----- nvinfo : EIATTR_CRS_STACK_SIZE
	.align		4
.L_41:
        /*00c8*/ 	.byte	0x04, 0x1e
        /*00ca*/ 	.short	(.L_43 - .L_42)
.L_42:
        /*00cc*/ 	.word	0x00000000


	//----- nvinfo : EIATTR_CBANK_PARAM_SIZE
	.align		4
.L_43:
        /*00d0*/ 	.byte	0x03, 0x19
        /*00d2*/ 	.short	0x003c


	//----- nvinfo : EIATTR_PARAM_CBANK
	.align		4
        /*00d4*/ 	.byte	0x04, 0x0a
        /*00d6*/ 	.short	(.L_45 - .L_44)
	.align		4
.L_44:
        /*00d8*/ 	.word	index@(.nv.constant0._Z28nkat_star_gemm_q8_memory_optPKaS0_S0_fffPfiii)
        /*00dc*/ 	.short	0x0380
        /*00de*/ 	.short	0x003c


	//----- nvinfo : EIATTR_SW_WAR
	.align		4
.L_45:
        /*00e0*/ 	.byte	0x04, 0x36
        /*00e2*/ 	.short	(.L_47 - .L_46)
.L_46:
        /*00e4*/ 	.word	0x00000008
.L_47:


//--------------------- .nv.info._Z30nkat_star_gemm_q8_v2_optimizedPKaS0_S0_fffPfiii --------------------------
	.section	.nv.info._Z30nkat_star_gemm_q8_v2_optimizedPKaS0_S0_fffPfiii,"",@"SHT_CUDA_INFO"
	.sectionflags	@""
	.align	4


	//----- nvinfo : EIATTR_CUDA_API_VERSION
	.align		4
        /*0000*/ 	.byte	0x04, 0x37
        /*0002*/ 	.short	(.L_49 - .L_48)
.L_48:
        /*0004*/ 	.word	0x00000082


	//----- nvinfo : EIATTR_KPARAM_INFO
	.align		4
.L_49:
        /*0008*/ 	.byte	0x04, 0x17
        /*000a*/ 	.short	(.L_51 - .L_50)
.L_50:
        /*000c*/ 	.word	0x00000000
        /*0010*/ 	.short	0x0009
        /*0012*/ 	.short	0x0038
        /*0014*/ 	.byte	0x00, 0xf0, 0x11, 0x00


	//----- nvinfo : EIATTR_KPARAM_INFO
	.align		4
.L_51:
        /*0018*/ 	.byte	0x04, 0x17
        /*001a*/ 	.short	(.L_53 - .L_52)
.L_52:
        /*001c*/ 	.word	0x00000000
        /*0020*/ 	.short	0x0008
        /*0022*/ 	.short	0x0034
        /*0024*/ 	.byte	0x00, 0xf0, 0x11, 0x00


	//----- nvinfo : EIATTR_KPARAM_INFO
	.align		4
.L_53:
        /*0028*/ 	.byte	0x04, 0x17
        /*002a*/ 	.short	(.L_55 - .L_54)
.L_54:
        /*002c*/ 	.word	0x00000000
        /*0030*/ 	.short	0x0007
        /*0032*/ 	.short	0x0030
        /*0034*/ 	.byte	0x00, 0xf0, 0x11, 0x00


	//----- nvinfo : EIATTR_KPARAM_INFO
	.align		4
.L_55:
        /*0038*/ 	.byte	0x04, 0x17
        /*003a*/ 	.short	(.L_57 - .L_56)
.L_56:
        /*003c*/ 	.word	0x00000000
        /*0040*/ 	.short	0x0006
        /*0042*/ 	.short	0x0028
        /*0044*/ 	.byte	0x00, 0xf5, 0x21, 0x00


	//----- nvinfo : EIATTR_KPARAM_INFO
	.align		4
.L_57:
        /*0048*/ 	.byte	0x04, 0x17
        /*004a*/ 	.short	(.L_59 - .L_58)
.L_58:
        /*004c*/ 	.word	0x00000000
        /*0050*/ 	.short	0x0005
        /*0052*/ 	.short	0x0020
        /*0054*/ 	.byte	0x00, 0xf0, 0x11, 0x00


	//----- nvinfo : EIATTR_KPARAM_INFO
	.align		4
.L_59:
        /*0058*/ 	.byte	0x04, 0x17
        /*005a*/ 	.short	(.L_61 - .L_60)
.L_60:
        /*005c*/ 	.word	0x00000000
        /*0060*/ 	.short	0x0004
        /*0062*/ 	.short	0x001c
        /*0064*/ 	.byte	0x00, 0xf0, 0x11, 0x00


	//----- nvinfo : EIATTR_KPARAM_INFO
	.align		4
.L_61:
        /*0068*/ 	.byte	0x04, 0x17
        /*006a*/ 	.short	(.L_63 - .L_62)
.L_62:
        /*006c*/ 	.word	0x00000000
        /*0070*/ 	.short	0x0003
        /*0072*/ 	.short	0x0018
        /*0074*/ 	.byte	0x00, 0xf0, 0x11, 0x00


	//----- nvinfo : EIATTR_KPARAM_INFO
	.align		4
.L_63:
        /*0078*/ 	.byte	0x04, 0x17
        /*007a*/ 	.short	(.L_65 - .L_64)
.L_64:
        /*007c*/ 	.word	0x00000000
        /*0080*/ 	.short	0x0002
        /*0082*/ 	.short	0x0010
        /*0084*/ 	.byte	0x00, 0xf5, 0x21, 0x00


	//----- nvinfo : EIATTR_KPARAM_INFO
	.align		4
.L_65:
        /*0088*/ 	.byte	0x04, 0x17
        /*008a*/ 	.short	(.L_67 - .L_66)
.L_66:
        /*008c*/ 	.word	0x00000000
        /*0090*/ 	.short	0x0001
        /*0092*/ 	.short	0x0008
        /*0094*/ 	.byte	0x00, 0xf5, 0x21, 0x00


	//----- nvinfo : EIATTR_KPARAM_INFO
	.align		4
.L_67:
        /*0098*/ 	.byte	0x04, 0x17
        /*009a*/ 	.short	(.L_69 - .L_68)
.L_68:
        /*009c*/ 	.word	0x00000000
        /*00a0*/ 	.short	0x0000
        /*00a2*/ 	.short	0x0000
        /*00a4*/ 	.byte	0x00, 0xf5, 0x21, 0x00


	//----- nvinfo : EIATTR_SPARSE_MMA_MASK
	.align		4
.L_69:
        /*00a8*/ 	.byte	0x03, 0x50
        /*00aa*/ 	.short	0x0000


	//----- nvinfo : EIATTR_MAXREG_COUNT
	.align		4
        /*00ac*/ 	.byte	0x03, 0x1b
        /*00ae*/ 	.short	0x00ff


	//----- nvinfo : EIATTR_MERCURY_ISA_VERSION
	.align		4
        /*00b0*/ 	.byte	0x03, 0x5f
        /*00b2*/ 	.short	0x0101


	//----- nvinfo : EIATTR_COOP_GROUP_MASK_REGIDS
	.align		4
        /*00b4*/ 	.byte	0x04, 0x29
        /*00b6*/ 	.short	(.L_71 - .L_70)


	//   ....[0]....
.L_70:
        /*00b8*/ 	.word	0xffffffff


	//   ....[1]....
        /*00bc*/ 	.word	0xffffffff


	//   ....[2]....
        /*00c0*/ 	.word	0xffffffff


	//   ....[3]....
        /*00c4*/ 	.word	0xffffffff


	//   ....[4]....
        /*00c8*/ 	.word	0xffffffff


	//   ....[5]....
        /*00cc*/ 	.word	0xffffffff


	//   ....[6]....
        /*00d0*/ 	.word	0xffffffff


	//   ....[7]....
        /*00d4*/ 	.word	0xffffffff


	//   ....[8]....
        /*00d8*/ 	.word	0xffffffff


	//   ....[9]....
        /*00dc*/ 	.word	0xffffffff


	//----- nvinfo : EIATTR_COOP_GROUP_INSTR_OFFSETS
	.align		4
.L_71:
        /*00e0*/ 	.byte	0x04, 0x28
        /*00e2*/ 	.short	(.L_73 - .L_72)


	//   ....[0]....
.L_72:
        /*00e4*/ 	.word	0x000003f0


	//   ....[1]....
        /*00e8*/ 	.word	0x00000410


	//   ....[2]....
        /*00ec*/ 	.word	0x00000420


	//   ....[3]....
        /*00f0*/ 	.word	0x00000430


	//   ....[4]....
        /*00f4*/ 	.word	0x00000440


	//   ....[5]....
        /*00f8*/ 	.word	0x00000450


	//   ....[6]....
        /*00fc*/ 	.word	0x00000460


	//   ....[7]....
        /*0100*/ 	.word	0x00000470


	//   ....[8]....
        /*0104*/ 	.word	0x00000480


	//   ....[9]....
        /*0108*/ 	.word	0x00000490


	//----- nvinfo : EIATTR_VRC_CTA_INIT_COUNT
	.align		4
.L_73:
        /*010c*/ 	.byte	0x02, 0x4a
	.zero		1
	.zero		1


	//----- nvinfo : EIATTR_EXIT_INSTR_OFFSETS
	.align		4
        /*0110*/ 	.byte	0x04, 0x1c
        /*0112*/ 	.short	(.L_75 - .L_74)


	//   ....[0]....
.L_74:
        /*0114*/ 	.word	0x000000c0


	//   ....[1]....
        /*0118*/ 	.word	0x000004a0


	//   ....[2]....
        /*011c*/ 	.word	0x00000590


	//----- nvinfo : EIATTR_CBANK_PARAM_SIZE
	.align		4
.L_75:
        /*0120*/ 	.byte	0x03, 0x19
        /*0122*/ 	.short	0x003c


	//----- nvinfo : EIATTR_PARAM_CBANK
	.align		4
        /*0124*/ 	.byte	0x04, 0x0a
        /*0126*/ 	.short	(.L_77 - .L_76)
	.align		4
.L_76:
        /*0128*/ 	.word	index@(.nv.constant0._Z30nkat_star_gemm_q8_v2_optimizedPKaS0_S0_fffPfiii)
        /*012c*/ 	.short	0x0380
        /*012e*/ 	.short	0x003c


	//----- nvinfo : EIATTR_SW_WAR
	.align		4
.L_77:
        /*0130*/ 	.byte	0x04, 0x36
        /*0132*/ 	.short	(.L_79 - .L_78)
.L_78:
        /*0134*/ 	.word	0x00000008
.L_79:


//--------------------- .nv.info._Z20nkat_star_gemm_q8_v1PKaS0_S0_fffPfiii --------------------------
	.section	.nv.info._Z20nkat_star_gemm_q8_v1PKaS0_S0_fffPfiii,"",@"SHT_CUDA_INFO"
	.sectionflags	@""
	.align	4


	//----- nvinfo : EIATTR_CUDA_API_VERSION
	.align		4
        /*0000*/ 	.byte	0x04, 0x37
        /*0002*/ 	.short	(.L_81 - .L_80)
.L_80:
        /*0004*/ 	.word	0x00000082


	//----- nvinfo : EIATTR_KPARAM_INFO
	.align		4
.L_81:
        /*0008*/ 	.byte	0x04, 0x17
        /*000a*/ 	.short	(.L_83 - .L_82)
.L_82:
        /*000c*/ 	.word	0x00000000
        /*0010*/ 	.short	0x0009
        /*0012*/ 	.short	0x0038
        /*0014*/ 	.byte	0x00, 0xf0, 0x11, 0x00


	//----- nvinfo : EIATTR_KPARAM_INFO
	.align		4
.L_83:
        /*0018*/ 	.byte	0x04, 0x17
        /*001a*/ 	.short	(.L_85 - .L_84)
.L_84:
        /*001c*/ 	.word	0x00000000
        /*0020*/ 	.short	0x0008
        /*0022*/ 	.short	0x0034
        /*0024*/ 	.byte	0x00, 0xf0, 0x11, 0x00


	//----- nvinfo : EIATTR_KPARAM_INFO
	.align		4
.L_85:
        /*0028*/ 	.byte	0x04, 0x17
        /*002a*/ 	.short	(.L_87 - .L_86)
.L_86:
        /*002c*/ 	.word	0x00000000
        /*0030*/ 	.short	0x0007
        /*0032*/ 	.short	0x0030
        /*0034*/ 	.byte	0x00, 0xf0, 0x11, 0x00


	//----- nvinfo : EIATTR_KPARAM_INFO
	.align		4
.L_87:
        /*0038*/ 	.byte	0x04, 0x17
        /*003a*/ 	.short	(.L_89 - .L_88)
.L_88:
        /*003c*/ 	.word	0x00000000
        /*0040*/ 	.short	0x0006
        /*0042*/ 	.short	0x0028
        /*0044*/ 	.byte	0x00, 0xf5, 0x21, 0x00


	//----- nvinfo : EIATTR_KPARAM_INFO
	.align		4
.L_89:
        /*0048*/ 	.byte	0x04, 0x17
        /*004a*/ 	.short	(.L_91 - .L_90)
.L_90:
        /*004c*/ 	.word	0x00000000
        /*0050*/ 	.short	0x0005
        /*0052*/ 	.short	0x0020
        /*0054*/ 	.byte	0x00, 0xf0, 0x11, 0x00


	//----- nvinfo : EIATTR_KPARAM_INFO
	.align		4
.L_91:
        /*0058*/ 	.byte	0x04, 0x17
        /*005a*/ 	.short	(.L_93 - .L_92)
.L_92:
        /*005c*/ 	.word	0x00000000
        /*0060*/ 	.short	0x0004
        /*0062*/ 	.short	0x001c
        /*0064*/ 	.byte	0x00, 0xf0, 0x11, 0x00


	//----- nvinfo : EIATTR_KPARAM_INFO
	.align		4
.L_93:
        /*0068*/ 	.byte	0x04, 0x17
        /*006a*/ 	.short	(.L_95 - .L_94)
.L_94:
        /*006c*/ 	.word	0x00000000
        /*0070*/ 	.short	0x0003
        /*0072*/ 	.short	0x0018
        /*0074*/ 	.byte	0x00, 0xf0, 0x11, 0x00


	//----- nvinfo : EIATTR_KPARAM_INFO
	.align		4
.L_95:
        /*0078*/ 	.byte	0x04, 0x17
        /*007a*/ 	.short	(.L_97 - .L_96)
.L_96:
        /*007c*/ 	.word	0x00000000
        /*0080*/ 	.short	0x0002
        /*0082*/ 	.short	0x0010
        /*0084*/ 	.byte	0x00, 0xf5, 0x21, 0x00


	//----- nvinfo : EIATTR_KPARAM_INFO
	.align		4
.L_97:
        /*0088*/ 	.byte	0x04, 0x17
        /*008a*/ 	.short	(.L_99 - .L_98)
.L_98:
        /*008c*/ 	.word	0x00000000
        /*0090*/ 	.short	0x0001
        /*0092*/ 	.short	0x0008
        /*0094*/ 	.byte	0x00, 0xf5, 0x21, 0x00


	//----- nvinfo : EIATTR_KPARAM_INFO
	.align		4
.L_99:
        /*0098*/ 	.byte	0x04, 0x17
        /*009a*/ 	.short	(.L_101 - .L_100)
.L_100:
        /*009c*/ 	.word	0x00000000
        /*00a0*/ 	.short	0x0000
        /*00a2*/ 	.short	0x0000
        /*00a4*/ 	.byte	0x00, 0xf5, 0x21, 0x00


	//----- nvinfo : EIATTR_SPARSE_MMA_MASK
	.align		4
.L_101:
        /*00a8*/ 	.byte	0x03, 0x50
        /*00aa*/ 	.short	0x0000


	//----- nvinfo : EIATTR_MAXREG_COUNT
	.align		4
        /*00ac*/ 	.byte	0x03, 0x1b
        /*00ae*/ 	.short	0x00ff


	//----- nvinfo : EIATTR_NUM_BARRIERS
	.align		4
        /*00b0*/ 	.byte	0x02, 0x4c
        /*00b2*/ 	.byte	0x01
	.zero		1


	//----- nvinfo : EIATTR_MERCURY_ISA_VERSION
	.align		4
        /*00b4*/ 	.byte	0x03, 0x5f
        /*00b6*/ 	.short	0x0101


	//----- nvinfo : EIATTR_VRC_CTA_INIT_COUNT
	.align		4
        /*00b8*/ 	.byte	0x02, 0x4a
	.zero		1
	.zero		1


	//----- nvinfo : EIATTR_EXIT_INSTR_OFFSETS
	.align		4
        /*00bc*/ 	.byte	0x04, 0x1c
        /*00be*/ 	.short	(.L_103 - .L_102)


	//   ....[0]....
.L_102:
        /*00c0*/ 	.word	0x000000c0


	//   ....[1]....
        /*00c4*/ 	.word	0x000006f0


	//----- nvinfo : EIATTR_CRS_STACK_SIZE
	.align		4
.L_103:
        /*00c8*/ 	.byte	0x04, 0x1e
        /*00ca*/ 	.short	(.L_105 - .L_104)
.L_104:
        /*00cc*/ 	.word	0x00000000


	//----- nvinfo : EIATTR_CBANK_PARAM_SIZE
	.align		4
.L_105:
        /*00d0*/ 	.byte	0x03, 0x19
        /*00d2*/ 	.short	0x003c


	//----- nvinfo : EIATTR_PARAM_CBANK
	.align		4
        /*00d4*/ 	.byte	0x04, 0x0a
        /*00d6*/ 	.short	(.L_107 - .L_106)
	.align		4
.L_106:
        /*00d8*/ 	.word	index@(.nv.constant0._Z20nkat_star_gemm_q8_v1PKaS0_S0_fffPfiii)
        /*00dc*/ 	.short	0x0380
        /*00de*/ 	.short	0x003c


	//----- nvinfo : EIATTR_SW_WAR
	.align		4
.L_107:
        /*00e0*/ 	.byte	0x04, 0x36
        /*00e2*/ 	.short	(.L_109 - .L_108)
.L_108:
        /*00e4*/ 	.word	0x00000008
.L_109:


//--------------------- .nv.callgraph             --------------------------
	.section	.nv.callgraph,"",@"SHT_CUDA_CALLGRAPH"
	.align	4
	.sectionentsize	8
	.align		4
        /*0000*/ 	.word	0x00000000
	.align		4
        /*0004*/ 	.word	0xffffffff
	.align		4
        /*0008*/ 	.word	0x00000000
	.align		4
        /*000c*/ 	.word	0xfffffffe
	.align		4
        /*0010*/ 	.word	0x00000000
	.align		4
        /*0014*/ 	.word	0xfffffffd
	.align		4
        /*0018*/ 	.word	0x00000000
	.align		4
        /*001c*/ 	.word	0xfffffffc


//--------------------- .text._Z28nkat_star_gemm_q8_memory_optPKaS0_S0_fffPfiii --------------------------
	.section	.text._Z28nkat_star_gemm_q8_memory_optPKaS0_S0_fffPfiii,"ax",@progbits
	.align	128
        .global         _Z28nkat_star_gemm_q8_memory_optPKaS0_S0_fffPfiii
        .type           _Z28nkat_star_gemm_q8_memory_optPKaS0_S0_fffPfiii,@function
        .size           _Z28nkat_star_gemm_q8_memory_optPKaS0_S0_fffPfiii,(.L_x_23 - _Z28nkat_star_gemm_q8_memory_optPKaS0_S0_fffPfiii)
        .other          _Z28nkat_star_gemm_q8_memory_optPKaS0_S0_fffPfiii,@"STO_CUDA_ENTRY STV_DEFAULT"
_Z28nkat_star_gemm_q8_memory_optPKaS0_S0_fffPfiii:
.text._Z28nkat_star_gemm_q8_memory_optPKaS0_S0_fffPfiii:
[----:B------:R-:W-:Y:S01]  /*0000*/  LDC R1, c[0x0][0x37c] ;  /* 0x0000df00ff017b82 */ /* 0x000fe20000000800 */
[----:B------:R-:W0:Y:S01]  /*0010*/  S2R R7, SR_CTAID.Y ;  /* 0x0000000000077919 */ /* 0x000e220000002600 */
[----:B------:R-:W1:Y:S01]  /*0020*/  LDCU UR4, c[0x0][0x3b8] ;  /* 0x00007700ff0477ac */ /* 0x000e620008000800 */
[----:B------:R-:W-:Y:S01]  /*0030*/  IMAD.MOV.U32 R0, RZ, RZ, RZ ;  /* 0x000000ffff007224 */ /* 0x000fe200078e00ff */
[----:B------:R-:W0:Y:S01]  /*0040*/  S2R R12, SR_TID.Y ;  /* 0x00000000000c7919 */ /* 0x000e220000002200 */
[----:B------:R-:W-:Y:S01]  /*0050*/  IMAD.MOV.U32 R6, RZ, RZ, RZ ;  /* 0x000000ffff067224 */ /* 0x000fe200078e00ff */
[----:B------:R-:W2:Y:S01]  /*0060*/  LDCU.64 UR10, c[0x0][0x358] ;  /* 0x00006b00ff0a77ac */ /* 0x000ea20008000a00 */
[----:B------:R-:W3:Y:S01]  /*0070*/  S2R R8, SR_CTAID.X ;  /* 0x0000000000087919 */ /* 0x000ee20000002500 */
[----:B------:R-:W3:Y:S01]  /*0080*/  S2R R9, SR_TID.X ;  /* 0x0000000000097919 */ /* 0x000ee20000002100 */
[----:B-1----:R-:W-:Y:S01]  /*0090*/  UISETP.GE.AND UP0, UPT, UR4, 0x1, UPT ;  /* 0x000000010400788c */ /* 0x002fe2000bf06270 */
[----:B0-----:R-:W-:-:S02]  /*00a0*/  IMAD R7, R7, 0x40, R12 ;  /* 0x0000004007077824 */ /* 0x001fc400078e020c */
[----:B---3--:R-:W-:-:S06]  /*00b0*/  IMAD R8, R8, 0x40, R9 ;  /* 0x0000004008087824 */ /* 0x008fcc00078e0209 */
[----:B--2---:R-:W-:Y:S05]  /*00c0*/  BRA.U !UP0, `(.L_x_0) ;  /* 0x0000000508687547 */ /* 0x004fea000b800000 */
[----:B------:R-:W0:Y:S01]  /*00d0*/  LDCU.64 UR6, c[0x0][0x3b0] ;  /* 0x00007600ff0677ac */ /* 0x000e220008000a00 */
[----:B------:R-:W1:Y:S01]  /*00e0*/  S2UR UR8, SR_CgaCtaId ;  /* 0x00000000000879c3 */ /* 0x000e620000008800 */
[C---:B------:R-:W-:Y:S01]  /*00f0*/  ISETP.GE.U32.AND P0, PT, R9.reuse, 0x40, PT ;  /* 0x000000400900780c */ /* 0x040fe20003f06070 */
[----:B------:R-:W-:Y:S01]  /*0100*/  HFMA2 R6, -RZ, RZ, 0, 0 ;  /* 0x00000000ff067431 */ /* 0x000fe200000001ff */
[----:B------:R-:W-:Y:S01]  /*0110*/  UMOV UR5, 0x400 ;  /* 0x0000040000057882 */ /* 0x000fe20000000000 */
[----:B------:R-:W-:Y:S01]  /*0120*/  UIADD3 UR4, UPT, UPT, UR4, 0x3f, URZ ;  /* 0x0000003f04047890 */ /* 0x000fe2000fffe0ff */
[----:B------:R-:W-:Y:S01]  /*0130*/  LOP3.LUT P3, RZ, R9, 0x3c0, R12, 0xc8, !PT ;  /* 0x000003c009ff7812 */ /* 0x000fe2000786c80c */
[----:B------:R-:W-:Y:S01]  /*0140*/  IMAD.MOV.U32 R0, RZ, RZ, RZ ;  /* 0x000000ffff007224 */ /* 0x000fe200078e00ff */
[----:B------:R-:W-:Y:S02]  /*0150*/  ISETP.EQ.AND P0, PT, R12, RZ, !P0 ;  /* 0x000000ff0c00720c */ /* 0x000fe40004702270 */
[----:B0-----:R-:W-:-:S04]  /*0160*/  ISETP.GE.AND P1, PT, R7, UR6, PT ;  /* 0x0000000607007c0c */ /* 0x001fc8000bf26270 */
[----:B------:R-:W-:Y:S01]  /*0170*/  ISETP.LT.AND P2, PT, R8, UR7, !P1 ;  /* 0x0000000708007c0c */ /* 0x000fe2000cf41270 */
[----:B------:R-:W-:Y:S02]  /*0180*/  UIADD3 UR7, UPT, UPT, UR5, 0x1000, URZ ;  /* 0x0000100005077890 */ /* 0x000fe4000fffe0ff */
[----:B-1----:R-:W-:Y:S02]  /*0190*/  ULEA UR6, UR8, UR5, 0x18 ;  /* 0x0000000508067291 */ /* 0x002fe4000f8ec0ff */
[----:B------:R-:W-:Y:S02]  /*01a0*/  ULEA UR7, UR8, UR7, 0x18 ;  /* 0x0000000708077291 */ /* 0x000fe4000f8ec0ff */
[----:B------:R-:W-:Y:S02]  /*01b0*/  USHF.R.U32.HI UR5, URZ, 0x6, UR4 ;  /* 0x00000006ff057899 */ /* 0x000fe40008011604 */
[C---:B------:R-:W-:Y:S01]  /*01c0*/  LEA R10, R12.reuse, UR6, 0x6 ;  /* 0x000000060c0a7c11 */ /* 0x040fe2000f8e30ff */
[----:B------:R-:W-:Y:S01]  /*01d0*/  UMOV UR4, URZ ;  /* 0x000000ff00047c82 */ /* 0x000fe20008000000 */
[----:B------:R-:W-:-:S08]  /*01e0*/  LEA R12, R12, UR7, 0x6 ;  /* 0x000000070c0c7c11 */ /* 0x000fd0000f8e30ff */
.L_x_8:
[----:B------:R-:W-:Y:S01]  /*01f0*/  USHF.L.U32 UR6, UR4, 0x6, URZ ;  /* 0x0000000604067899 */ /* 0x000fe200080006ff */
[----:B------:R-:W-:Y:S01]  /*0200*/  BSSY.RECONVERGENT B0, `(.L_x_1) ;  /* 0x0000017000007945 */ /* 0x000fe20003800200 */
[----:B0-----:R-:W0:Y:S04]  /*0210*/  LDCU UR8, c[0x0][0x3b8] ;  /* 0x00007700ff0877ac */ /* 0x001e280008000800 */
[----:B------:R-:W-:Y:S01]  /*0220*/  IMAD.U32 R14, RZ, RZ, UR6 ;  /* 0x00000006ff0e7e24 */ /* 0x000fe2000f8e00ff */
[----:B-1----:R-:W-:Y:S06]  /*0230*/  @P3 BRA `(.L_x_2) ;  /* 0x00000000004c3947 */ /* 0x002fec0003800000 */
[----:B------:R-:W1:Y:S01]  /*0240*/  LDCU UR6, c[0x0][0x3b8] ;  /* 0x00007700ff0677ac */ /* 0x000e620008000800 */
[----:B------:R-:W-:Y:S01]  /*0250*/  IMAD.IADD R16, R14, 0x1, R9 ;  /* 0x000000010e107824 */ /* 0x000fe200078e0209 */
[----:B------:R-:W-:-:S04]  /*0260*/  PRMT R13, RZ, 0x7610, R13 ;  /* 0x00007610ff0d7816 */ /* 0x000fc8000000000d */
[----:B-1----:R-:W-:-:S13]  /*0270*/  ISETP.LT.AND P6, PT, R16, UR6, !P1 ;  /* 0x0000000610007c0c */ /* 0x002fda000cfc1270 */
[----:B------:R-:W1:Y:S01]  /*0280*/  @P6 LDC.64 R4, c[0x0][0x380] ;  /* 0x0000e000ff046b82 */ /* 0x000e620000000a00 */
[C-C-:B------:R-:W-:Y:S02]  /*0290*/  @P6 IMAD R11, R7.reuse, UR6, R16.reuse ;  /* 0x00000006070b6c24 */ /* 0x140fe4000f8e0210 */
[----:B------:R-:W-:-:S05]  /*02a0*/  @P6 IMAD R16, R7, UR6, R16 ;  /* 0x0000000607106c24 */ /* 0x000fca000f8e0210 */
[----:B------:R-:W2:Y:S01]  /*02b0*/  @P6 LDC.64 R2, c[0x0][0x388] ;  /* 0x0000e200ff026b82 */ /* 0x000ea20000000a00 */
[----:B-1----:R-:W-:-:S04]  /*02c0*/  @P6 IADD3 R4, P4, PT, R11, R4, RZ ;  /* 0x000000040b046210 */ /* 0x002fc80007f9e0ff */
[----:B------:R-:W-:Y:S02]  /*02d0*/  @P6 LEA.HI.X.SX32 R5, R11, R5, 0x1, P4 ;  /* 0x000000050b056211 */ /* 0x000fe400020f0eff */
[----:B------:R-:W-:Y:S02]  /*02e0*/  PRMT R11, RZ, 0x7610, R11 ;  /* 0x00007610ff0b7816 */ /* 0x000fe4000000000b */
[----:B--2---:R-:W-:-:S04]  /*02f0*/  @P6 IADD3 R2, P5, PT, R16, R2, RZ ;  /* 0x0000000210026210 */ /* 0x004fc80007fbe0ff */
[----:B------:R-:W-:Y:S01]  /*0300*/  @P6 LEA.HI.X.SX32 R3, R16, R3, 0x1, P5 ;  /* 0x0000000310036211 */ /* 0x000fe200028f0eff */
[----:B------:R-:W2:Y:S04]  /*0310*/  @P6 LDG.E.U8.CONSTANT R11, desc[UR10][R4.64] ;  /* 0x0000000a040b6981 */ /* 0x000ea8000c1e9100 */
[----:B------:R-:W3:Y:S01]  /*0320*/  @P6 LDG.E.U8.CONSTANT R13, desc[UR10][R2.64] ;  /* 0x0000000a020d6981 */ /* 0x000ee2000c1e9100 */
[----:B------:R-:W-:Y:S01]  /*0330*/  IADD3 R16, PT, PT, R10, R9, RZ ;  /* 0x000000090a107210 */ /* 0x000fe20007ffe0ff */
[----:B------:R-:W-:-:S04]  /*0340*/  IMAD.IADD R18, R12, 0x1, R9 ;  /* 0x000000010c127824 */ /* 0x000fc800078e0209 */
[----:B--2---:R1:W-:Y:S04]  /*0350*/  STS.U8 [R16], R11 ;  /* 0x0000000b10007388 */ /* 0x0043e80000000000 */
[----:B---3--:R1:W-:Y:S02]  /*0360*/  STS.U8 [R18], R13 ;  /* 0x0000000d12007388 */ /* 0x0083e40000000000 */
.L_x_2:
[----:B0-----:R-:W-:Y:S05]  /*0370*/  BSYNC.RECONVERGENT B0 ;  /* 0x0000000000007941 */ /* 0x001fea0003800200 */
.L_x_1:
[----:B------:R-:W-:Y:S04]  /*0380*/  BSSY.RECONVERGENT B0, `(.L_x_3) ;  /* 0x000000f000007945 */ /* 0x000fe80003800200 */
[----:B------:R-:W-:Y:S05]  /*0390*/  @!P0 BRA `(.L_x_4) ;  /* 0x0000000000348947 */ /* 0x000fea0003800000 */
[----:B------:R-:W0:Y:S01]  /*03a0*/  LDCU UR6, c[0x0][0x3b8] ;  /* 0x00007700ff0677ac */ /* 0x000e220008000800 */
[----:B------:R-:W-:Y:S01]  /*03b0*/  IMAD.IADD R5, R14, 0x1, R9 ;  /* 0x000000010e057824 */ /* 0x000fe200078e0209 */
[----:B------:R-:W-:-:S04]  /*03c0*/  PRMT R4, RZ, 0x7610, R4 ;  /* 0x00007610ff047816 */ /* 0x000fc80000000004 */
[----:B0-----:R-:W-:-:S13]  /*03d0*/  ISETP.GE.AND P4, PT, R5, UR6, PT ;  /* 0x0000000605007c0c */ /* 0x001fda000bf86270 */
[----:B------:R-:W0:Y:S02]  /*03e0*/  @!P4 LDC.64 R2, c[0x0][0x390] ;  /* 0x0000e400ff02cb82 */ /* 0x000e240000000a00 */
[----:B0-----:R-:W-:-:S05]  /*03f0*/  @!P4 IADD3 R2, P5, PT, R5, R2, RZ ;  /* 0x000000020502c210 */ /* 0x001fca0007fbe0ff */
[----:B------:R-:W-:-:S05]  /*0400*/  @!P4 IMAD.X R3, RZ, RZ, R3, P5 ;  /* 0x000000ffff03c224 */ /* 0x000fca00028e0603 */
[----:B------:R-:W2:Y:S01]  /*0410*/  @!P4 LDG.E.U8.CONSTANT R4, desc[UR10][R2.64] ;  /* 0x0000000a0204c981 */ /* 0x000ea2000c1e9100 */
[----:B------:R-:W0:Y:S01]  /*0420*/  S2UR UR7, SR_CgaCtaId ;  /* 0x00000000000779c3 */ /* 0x000e220000008800 */
[----:B------:R-:W-:Y:S02]  /*0430*/  UMOV UR6, 0x400 ;  /* 0x0000040000067882 */ /* 0x000fe40000000000 */
[----:B------:R-:W-:-:S04]  /*0440*/  UIADD3 UR6, UPT, UPT, UR6, 0x2000, URZ ;  /* 0x0000200006067890 */ /* 0x000fc8000fffe0ff */
[----:B0-----:R-:W-:-:S09]  /*0450*/  ULEA UR6, UR7, UR6, 0x18 ;  /* 0x0000000607067291 */ /* 0x001fd2000f8ec0ff */
[----:B--2---:R0:W-:Y:S03]  /*0460*/  STS.U8 [R9+UR6], R4 ;  /* 0x0000000409007988 */ /* 0x0041e60008000006 */
.L_x_4:
[----:B------:R-:W-:Y:S05]  /*0470*/  BSYNC.RECONVERGENT B0 ;  /* 0x0000000000007941 */ /* 0x000fea0003800200 */
.L_x_3:
[----:B------:R-:W-:Y:S01]  /*0480*/  BAR.SYNC.DEFER_BLOCKING 0x0 ;  /* 0x0000000000007b1d */ /* 0x000fe20000010000 */
[----:B------:R-:W-:Y:S01]  /*0490*/  ISETP.GE.OR P4, PT, R14, UR8, !P2 ;  /* 0x000000080e007c0c */ /* 0x000fe2000d786670 */
[----:B------:R-:W-:-:S04]  /*04a0*/  UIADD3 UR4, UPT, UPT, UR4, 0x1, URZ ;  /* 0x0000000104047890 */ /* 0x000fc8000fffe0ff */
[----:B------:R-:W-:Y:S01]  /*04b0*/  UISETP.NE.AND UP0, UPT, UR4, UR5, UPT ;  /* 0x000000050400728c */ /* 0x000fe2000bf05270 */
[----:B------:R-:W-:Y:S07]  /*04c0*/  BSSY.RECONVERGENT B0, `(.L_x_5) ;  /* 0x0000018000007945 */ /* 0x000fee0003800200 */
[----:B------:R-:W-:Y:S05]  /*04d0*/  @P4 BRA `(.L_x_6) ;  /* 0x0000000000584947 */ /* 0x000fea0003800000 */
[----:B------:R-:W1:Y:S01]  /*04e0*/  S2R R5, SR_CgaCtaId ;  /* 0x0000000000057919 */ /* 0x000e620000008800 */
[----:B------:R-:W-:Y:S01]  /*04f0*/  MOV R2, 0x400 ;  /* 0x0000040000027802 */ /* 0x000fe20000000f00 */
[----:B------:R-:W-:-:S03]  /*0500*/  IMAD.MOV.U32 R3, RZ, RZ, 0x1 ;  /* 0x00000001ff037424 */ /* 0x000fc600078e00ff */
[----:B------:R-:W-:-:S04]  /*0510*/  IADD3 R2, PT, PT, R2, 0x2000, RZ ;  /* 0x0000200002027810 */ /* 0x000fc80007ffe0ff */
[----:B-1----:R-:W-:-:S07]  /*0520*/  LEA R18, R5, R2, 0x18 ;  /* 0x0000000205127211 */ /* 0x002fce00078ec0ff */
.L_x_7:
[--C-:B0-----:R-:W-:Y:S01]  /*0530*/  IMAD.IADD R4, R10, 0x1, R3.reuse ;  /* 0x000000010a047824 */ /* 0x101fe200078e0203 */
[----:B------:R-:W-:Y:S01]  /*0540*/  IADD3 R15, PT, PT, R18, R3, RZ ;  /* 0x00000003120f7210 */ /* 0x000fe20007ffe0ff */
[----:B------:R-:W-:Y:S01]  /*0550*/  IMAD.IADD R11, R12, 0x1, R3 ;  /* 0x000000010c0b7824 */ /* 0x000fe200078e0203 */
[----:B------:R-:W-:Y:S01]  /*0560*/  IADD3 R14, PT, PT, R14, 0x1, RZ ;  /* 0x000000010e0e7810 */ /* 0x000fe20007ffe0ff */
[C---:B------:R-:W-:Y:S02]  /*0570*/  VIADD R2, R3.reuse, 0xffffffff ;  /* 0xffffffff03027836 */ /* 0x040fe40000000000 */
[----:B------:R-:W0:Y:S01]  /*0580*/  LDS.S8 R4, [R4+-0x1] ;  /* 0xffffff0004047984 */ /* 0x000e220000000200 */
[----:B------:R-:W-:Y:S01]  /*0590*/  ISETP.LT.AND P5, PT, R14, UR8, PT ;  /* 0x000000080e007c0c */ /* 0x000fe2000bfa1270 */
[----:B------:R-:W-:Y:S01]  /*05a0*/  VIADD R3, R3, 0x1 ;  /* 0x0000000103037836 */ /* 0x000fe20000000000 */
[----:B------:R-:W-:Y:S01]  /*05b0*/  ISETP.GE.U32.AND P4, PT, R2, 0x3f, PT ;  /* 0x0000003f0200780c */ /* 0x000fe20003f86070 */
[----:B------:R-:W1:Y:S04]  /*05c0*/  LDS.S8 R15, [R15+-0x1] ;  /* 0xffffff000f0f7984 */ /* 0x000e680000000200 */
[----:B------:R-:W2:Y:S01]  /*05d0*/  LDS.S8 R11, [R11+-0x1] ;  /* 0xffffff000b0b7984 */ /* 0x000ea20000000200 */
[----:B0-----:R-:W-:Y:S08]  /*05e0*/  I2F.S16 R5, R4 ;  /* 0x0000000400057306 */ /* 0x001ff00000101400 */
[----:B-1----:R-:W0:Y:S08]  /*05f0*/  I2F.S16 R16, R15 ;  /* 0x0000000f00107306 */ /* 0x002e300000101400 */
[----:B--2---:R-:W1:Y:S01]  /*0600*/  I2F.S16 R13, R11 ;  /* 0x0000000b000d7306 */ /* 0x004e620000101400 */
[-C--:B0-----:R-:W-:Y:S01]  /*0610*/  FFMA R0, R5, R16.reuse, R0 ;  /* 0x0000001005007223 */ /* 0x081fe20000000000 */
[----:B-1----:R-:W-:Y:S01]  /*0620*/  FFMA R6, R13, R16, R6 ;  /* 0x000000100d067223 */ /* 0x002fe20000000006 */
[----:B------:R-:W-:Y:S06]  /*0630*/  @!P4 BRA P5, `(.L_x_7) ;  /* 0xfffffffc00bcc947 */ /* 0x000fec000283ffff */
.L_x_6:
[----:B------:R-:W-:Y:S05]  /*0640*/  BSYNC.RECONVERGENT B0 ;  /* 0x0000000000007941 */ /* 0x000fea0003800200 */
.L_x_5:
[----:B------:R-:W-:Y:S06]  /*0650*/  BAR.SYNC.DEFER_BLOCKING 0x0 ;  /* 0x0000000000007b1d */ /* 0x000fec0000010000 */
[----:B------:R-:W-:Y:S05]  /*0660*/  BRA.U UP0, `(.L_x_8) ;  /* 0xfffffff900e07547 */ /* 0x000fea000b83ffff */
.L_x_0:
[----:B------:R-:W2:Y:S02]  /*0670*/  LDCU.64 UR6, c[0x0][0x3b0] ;  /* 0x00007600ff0677ac */ /* 0x000ea40008000a00 */
[----:B--2---:R-:W-:-:S04]  /*0680*/  ISETP.GE.AND P0, PT, R8, UR7, PT ;  /* 0x0000000708007c0c */ /* 0x004fc8000bf06270 */
[----:B------:R-:W-:-:S13]  /*0690*/  ISETP.GE.OR P0, PT, R7, UR6, P0 ;  /* 0x0000000607007c0c */ /* 0x000fda0008706670 */
[----:B------:R-:W-:Y:S05]  /*06a0*/  @P0 EXIT ;  /* 0x000000000000094d */ /* 0x000fea0003800000 */
[----:B-1----:R-:W0:Y:S01]  /*06b0*/  LDC.64 R10, c[0x0][0x398] ;  /* 0x0000e600ff0a7b82 */ /* 0x002e220000000a00 */
[----:B------:R-:W1:Y:S01]  /*06c0*/  LDCU UR4, c[0x0][0x3a0] ;  /* 0x00007400ff0477ac */ /* 0x000e620008000800 */
[----:B------:R-:W-:-:S06]  /*06d0*/  IMAD R7, R7, UR7, R8 ;  /* 0x0000000707077c24 */ /* 0x000fcc000f8e0208 */
[----:B------:R-:W2:Y:S01]  /*06e0*/  LDC.64 R2, c[0x0][0x3a8] ;  /* 0x0000ea00ff027b82 */ /* 0x000ea20000000a00 */
[----:B0-----:R-:W-:-:S04]  /*06f0*/  FMUL R4, R11, 0.5 ;  /* 0x3f0000000b047820 */ /* 0x001fc80000400000 */
[----:B-1----:R-:W-:-:S04]  /*0700*/  FMUL R5, R4, UR4 ;  /* 0x0000000404057c20 */ /* 0x002fc80008400000 */
[----:B------:R-:W-:Y:S01]  /*0710*/  FMUL R6, R5, R6 ;  /* 0x0000000605067220 */ /* 0x000fe20000400000 */
[----:B------:R-:W-:Y:S01]  /*0720*/  FMUL R5, R10, UR4 ;  /* 0x000000040a057c20 */ /* 0x000fe20008400000 */
[----:B--2---:R-:W-:-:S04]  /*0730*/  IMAD.WIDE R2, R7, 0x4, R2 ;  /* 0x0000000407027825 */ /* 0x004fc800078e0202 */
[----:B------:R-:W-:-:S05]  /*0740*/  FFMA R5, R5, R0, R6 ;  /* 0x0000000005057223 */ /* 0x000fca0000000006 */
[----:B------:R-:W-:Y:S01]  /*0750*/  STG.E desc[UR10][R2.64], R5 ;  /* 0x0000000502007986 */ /* 0x000fe2000c10190a */
[----:B------:R-:W-:Y:S05]  /*0760*/  EXIT ;  /* 0x000000000000794d */ /* 0x000fea0003800000 */
.L_x_9:
[----:B------:R-:W-:-:S00]  /*0770*/  BRA `(.L_x_9) ;  /* 0xfffffffc00fc7947 */ /* 0x000fc0000383ffff */
[----:B------:R-:W-:-:S00]  /*0780*/  NOP ;  /* 0x0000000000007918 */ /* 0x000fc00000000000 */
[----:B------:R-:W-:-:S00]  /*0790*/  NOP ;  /* 0x0000000000007918 */ /* 0x000fc00000000000 */
[----:B------:R-:W-:-:S00]  /*07a0*/  NOP ;  /* 0x0000000000007918 */ /* 0x000fc00000000000 */
[----:B------:R-:W-:-:S00]  /*07b0*/  NOP ;  /* 0x0000000000007918 */ /* 0x000fc00000000000 */
[----:B------:R-:W-:-:S00]  /*07c0*/  NOP ;  /* 0x0000000000007918 */ /* 0x000fc00000000000 */
[----:B------:R-:W-:-:S00]  /*07d0*/  NOP ;  /* 0x0000000000007918 */ /* 0x000fc00000000000 */
[----:B------:R-:W-:-:S00]  /*07e0*/  NOP ;  /* 0x0000000000007918 */ /* 0x000fc00000000000 */
[----:B------:R-:W-:-:S00]  /*07f0*/  NOP ;  /* 0x0000000000007918 */ /* 0x000fc00000000000 */
.L_x_23:


//--------------------- .text._Z30nkat_star_gemm_q8_v2_optimizedPKaS0_S0_fffPfiii --------------------------
	.section	.text._Z30nkat_star_gemm_q8_v2_optimizedPKaS0_S0_fffPfiii,"ax",@progbits
	.align	128
        .global         _Z30nkat_star_gemm_q8_v2_optimizedPKaS0_S0_fffPfiii
        .type           _Z30nkat_star_gemm_q8_v2_optimizedPKaS0_S0_fffPfiii,@function
        .size           _Z30nkat_star_gemm_q8_v2_optimizedPKaS0_S0_fffPfiii,(.L_x_24 - _Z30nkat_star_gemm_q8_v2_optimizedPKaS0_S0_fffPfiii)
        .other          _Z30nkat_star_gemm_q8_v2_optimizedPKaS0_S0_fffPfiii,@"STO_CUDA_ENTRY STV_DEFAULT"
_Z30nkat_star_gemm_q8_v2_optimizedPKaS0_S0_fffPfiii:
.text._Z30nkat_star_gemm_q8_v2_optimizedPKaS0_S0_fffPfiii:
[----:B------:R-:W-:Y:S01]  /*0000*/  LDC R1, c[0x0][0x37c] ;  /* 0x0000df00ff017b82 */ /* 0x000fe20000000800 */
[----:B------:R-:W0:Y:S07]  /*0010*/  S2R R2, SR_TID.X ;  /* 0x0000000000027919 */ /* 0x000e2e0000002100 */
[----:B------:R-:W1:Y:S01]  /*0020*/  LDC R4, c[0x0][0x364] ;  /* 0x0000d900ff047b82 */ /* 0x000e620000000800 */
[----:B------:R-:W2:Y:S01]  /*0030*/  LDCU.64 UR6, c[0x0][0x3b0] ;  /* 0x00007600ff0677ac */ /* 0x000ea20008000a00 */
[----:B------:R-:W1:Y:S06]  /*0040*/  S2R R3, SR_TID.Y ;  /* 0x0000000000037919 */ /* 0x000e6c0000002200 */
[----:B------:R-:W0:Y:S08]  /*0050*/  S2UR UR4, SR_CTAID.X ;  /* 0x00000000000479c3 */ /* 0x000e300000002500 */
[----:B------:R-:W0:Y:S08]  /*0060*/  LDC R5, c[0x0][0x360] ;  /* 0x0000d800ff057b82 */ /* 0x000e300000000800 */
[----:B------:R-:W1:Y:S01]  /*0070*/  S2UR UR5, SR_CTAID.Y ;  /* 0x00000000000579c3 */ /* 0x000e620000002600 */
[----:B0-----:R-:W-:-:S05]  /*0080*/  IMAD R0, R5, UR4, R2 ;  /* 0x0000000405007c24 */ /* 0x001fca000f8e0202 */
[----:B--2---:R-:W-:Y:S01]  /*0090*/  ISETP.GE.AND P0, PT, R0, UR7, PT ;  /* 0x0000000700007c0c */ /* 0x004fe2000bf06270 */
[----:B-1----:R-:W-:-:S05]  /*00a0*/  IMAD R3, R4, UR5, R3 ;  /* 0x0000000504037c24 */ /* 0x002fca000f8e0203 */
[----:B------:R-:W-:-:S13]  /*00b0*/  ISETP.GE.OR P0, PT, R3, UR6, P0 ;  /* 0x0000000603007c0c */ /* 0x000fda0008706670 */
[----:B------:R-:W-:Y:S05]  /*00c0*/  @P0 EXIT ;  /* 0x000000000000094d */ /* 0x000fea0003800000 */
[----:B------:R-:W0:Y:S01]  /*00d0*/  LDCU UR4, c[0x0][0x3b8] ;  /* 0x00007700ff0477ac */ /* 0x000e220008000800 */
[----:B------:R-:W-:Y:S01]  /*00e0*/  CS2R R4, SRZ ;  /* 0x0000000000047805 */ /* 0x000fe2000001ff00 */
[----:B------:R-:W1:Y:S01]  /*00f0*/  LDCU.64 UR6, c[0x0][0x358] ;  /* 0x00006b00ff0677ac */ /* 0x000e620008000a00 */
[----:B0-----:R-:W-:-:S09]  /*0100*/  UISETP.GE.AND UP0, UPT, UR4, 0x1, UPT ;  /* 0x000000010400788c */ /* 0x001fd2000bf06270 */
[----:B-1----:R-:W-:Y:S05]  /*0110*/  BRA.U !UP0, `(.L_x_10) ;  /* 0x0000000108b47547 */ /* 0x002fea000b800000 */
[----:B------:R-:W-:Y:S01]  /*0120*/  CS2R R4, SRZ ;  /* 0x0000000000047805 */ /* 0x000fe2000001ff00 */
[----:B------:R-:W-:-:S06]  /*0130*/  UMOV UR4, URZ ;  /* 0x000000ff00047c82 */ /* 0x000fcc0008000000 */
.L_x_12:
[----:B------:R-:W0:Y:S01]  /*0140*/  LDC R6, c[0x0][0x3b8] ;  /* 0x0000ee00ff067b82 */ /* 0x000e220000000800 */
[----:B------:R-:W-:Y:S01]  /*0150*/  UIADD3 UR5, UPT, UPT, UR4, 0x3, URZ ;  /* 0x0000000304057890 */ /* 0x000fe2000fffe0ff */
[----:B------:R-:W-:-:S06]  /*0160*/  IMAD.MOV.U32 R7, RZ, RZ, RZ ;  /* 0x000000ffff077224 */ /* 0x000fcc00078e00ff */
[----:B------:R-:W1:Y:S08]  /*0170*/  LDC.64 R10, c[0x0][0x388] ;  /* 0x0000e200ff0a7b82 */ /* 0x000e700000000a00 */
[----:B------:R-:W2:Y:S01]  /*0180*/  LDC.64 R8, c[0x0][0x380] ;  /* 0x0000e000ff087b82 */ /* 0x000ea20000000a00 */
[----:B0-----:R-:W-:-:S13]  /*0190*/  ISETP.LE.AND P0, PT, R6, UR5, PT ;  /* 0x0000000506007c0c */ /* 0x001fda000bf03270 */
[----:B------:R-:W0:Y:S01]  /*01a0*/  @!P0 LDC.64 R14, c[0x0][0x390] ;  /* 0x0000e400ff0e8b82 */ /* 0x000e220000000a00 */
[----:B------:R-:W-:-:S05]  /*01b0*/  @!P0 IMAD R13, R3, R6, UR4 ;  /* 0x00000004030d8e24 */ /* 0x000fca000f8e0206 */
[C---:B-1----:R-:W-:Y:S02]  /*01c0*/  @!P0 IADD3 R12, P2, PT, R13.reuse, R10, RZ ;  /* 0x0000000a0d0c8210 */ /* 0x042fe40007f5e0ff */
[----:B--2---:R-:W-:-:S03]  /*01d0*/  @!P0 IADD3 R8, P1, PT, R13, R8, RZ ;  /* 0x000000080d088210 */ /* 0x004fc60007f3e0ff */
[----:B------:R-:W-:Y:S02]  /*01e0*/  @!P0 IMAD.X R13, RZ, RZ, R11, P2 ;  /* 0x000000ffff0d8224 */ /* 0x000fe400010e060b */
[----:B------:R-:W-:-:S05]  /*01f0*/  @!P0 IMAD.X R9, RZ, RZ, R9, P1 ;  /* 0x000000ffff098224 */ /* 0x000fca00008e0609 */
[----:B------:R1:W5:Y:S01]  /*0200*/  @!P0 LDG.E.CONSTANT R7, desc[UR6][R8.64] ;  /* 0x0000000608078981 */ /* 0x000362000c1e9900 */
[----:B0-----:R-:W-:-:S05]  /*0210*/  @!P0 IADD3 R10, P3, PT, R14, UR4, RZ ;  /* 0x000000040e0a8c10 */ /* 0x001fca000ff7e0ff */
[----:B------:R-:W-:Y:S01]  /*0220*/  @!P0 IMAD.X R11, RZ, RZ, R15, P3 ;  /* 0x000000ffff0b8224 */ /* 0x000fe200018e060f */
[----:B------:R-:W-:-:S06]  /*0230*/  CS2R R14, SRZ ;  /* 0x00000000000e7805 */ /* 0x000fcc000001ff00 */
[----:B------:R1:W5:Y:S04]  /*0240*/  @!P0 LDG.E.CONSTANT R14, desc[UR6][R12.64] ;  /* 0x000000060c0e8981 */ /* 0x000368000c1e9900 */
[----:B------:R1:W5:Y:S01]  /*0250*/  @!P0 LDG.E.CONSTANT R15, desc[UR6][R10.64] ;  /* 0x000000060a0f8981 */ /* 0x000362000c1e9900 */
[----:B------:R-:W-:Y:S02]  /*0260*/  IMAD.MOV.U32 R16, RZ, RZ, 0x1 ;  /* 0x00000001ff107424 */ /* 0x000fe400078e00ff */
[----:B------:R-:W-:Y:S01]  /*0270*/  IMAD.MOV.U32 R18, RZ, RZ, RZ ;  /* 0x000000ffff127224 */ /* 0x000fe200078e00ff */
[----:B------:R-:W-:-:S06]  /*0280*/  UMOV UR5, UR4 ;  /* 0x0000000400057c82 */ /* 0x000fcc0008000000 */
.L_x_11:
[-C--:B-1---5:R-:W-:Y:S01]  /*0290*/  SHF.R.S32.HI R9, RZ, R18.reuse, R7 ;  /* 0x00000012ff097219 */ /* 0x0a2fe20000011407 */
[----:B------:R-:W-:Y:S01]  /*02a0*/  UIADD3 UR5, UPT, UPT, UR5, 0x1, URZ ;  /* 0x0000000105057890 */ /* 0x000fe2000fffe0ff */
[----:B------:R-:W-:-:S04]  /*02b0*/  SHF.R.S32.HI R10, RZ, R18, R15 ;  /* 0x00000012ff0a7219 */ /* 0x000fc8000001140f */
[C---:B------:R-:W-:Y:S02]  /*02c0*/  LOP3.LUT R8, R9.reuse, R10, RZ, 0x3c, !PT ;  /* 0x0000000a09087212 */ /* 0x040fe400078e3cff */
[----:B------:R-:W-:Y:S02]  /*02d0*/  ISETP.GT.AND P1, PT, R6, UR5, PT ;  /* 0x0000000506007c0c */ /* 0x000fe4000bf24270 */
[----:B------:R-:W-:Y:S02]  /*02e0*/  PRMT R11, R8, 0x8880, RZ ;  /* 0x00008880080b7816 */ /* 0x000fe400000000ff */
[----:B------:R-:W-:Y:S01]  /*02f0*/  SHF.R.S32.HI R8, RZ, R18, R14 ;  /* 0x00000012ff087219 */ /* 0x000fe2000001140e */
[----:B------:R-:W-:Y:S01]  /*0300*/  VIADD R18, R18, 0x8 ;  /* 0x0000000812127836 */ /* 0x000fe20000000000 */
[----:B------:R-:W-:Y:S02]  /*0310*/  PRMT R10, R10, 0x8880, RZ ;  /* 0x000088800a0a7816 */ /* 0x000fe400000000ff */
[----:B------:R-:W-:Y:S01]  /*0320*/  PRMT R12, R8, 0x8880, RZ ;  /* 0x00008880080c7816 */ /* 0x000fe200000000ff */
[C---:B------:R-:W-:Y:S01]  /*0330*/  VIADD R8, R16.reuse, 0xffffffff ;  /* 0xffffffff10087836 */ /* 0x040fe20000000000 */
[----:B------:R-:W0:Y:S01]  /*0340*/  POPC R11, R11 ;  /* 0x0000000b000b7309 */ /* 0x000e220000000000 */
[----:B------:R-:W-:Y:S01]  /*0350*/  PRMT R9, R9, 0x8880, RZ ;  /* 0x0000888009097816 */ /* 0x000fe200000000ff */
[----:B------:R-:W-:-:S02]  /*0360*/  VIADD R16, R16, 0x1 ;  /* 0x0000000110107836 */ /* 0x000fc40000000000 */
[----:B------:R-:W-:Y:S01]  /*0370*/  ISETP.GE.U32.AND P0, PT, R8, 0x3, PT ;  /* 0x000000030800780c */ /* 0x000fe20003f06070 */
[----:B------:R-:W-:Y:S02]  /*0380*/  IMAD R12, R10, R12, R5 ;  /* 0x0000000c0a0c7224 */ /* 0x000fe400078e0205 */
[----:B------:R-:W-:Y:S02]  /*0390*/  IMAD R4, R9, R10, R4 ;  /* 0x0000000a09047224 */ /* 0x000fe400078e0204 */
[----:B0-----:R-:W-:-:S08]  /*03a0*/  IMAD.IADD R5, R11, 0x1, R12 ;  /* 0x000000010b057824 */ /* 0x001fd000078e020c */
[----:B------:R-:W-:Y:S05]  /*03b0*/  @!P0 BRA P1, `(.L_x_11) ;  /* 0xfffffffc00b48947 */ /* 0x000fea000083ffff */
[----:B------:R-:W-:-:S06]  /*03c0*/  UIADD3 UR4, UPT, UPT, UR4, 0x4, URZ ;  /* 0x0000000404047890 */ /* 0x000fcc000fffe0ff */
[----:B------:R-:W-:-:S13]  /*03d0*/  ISETP.LE.AND P0, PT, R6, UR4, PT ;  /* 0x0000000406007c0c */ /* 0x000fda000bf03270 */
[----:B------:R-:W-:Y:S05]  /*03e0*/  @!P0 BRA `(.L_x_12) ;  /* 0xfffffffc00548947 */ /* 0x000fea000383ffff */
.L_x_10:
[----:B------:R-:W0:Y:S01]  /*03f0*/  SHFL.DOWN PT, R4, R4, 0x10, 0x1f ;  /* 0x0a001f0004047f89 */ /* 0x000e2200000e0000 */
[----:B------:R-:W-:-:S03]  /*0400*/  LOP3.LUT P0, RZ, R2, 0x1f, RZ, 0xc0, !PT ;  /* 0x0000001f02ff7812 */ /* 0x000fc6000780c0ff */
[----:B------:R-:W1:Y:S04]  /*0410*/  SHFL.DOWN PT, R5, R5, 0x10, 0x1f ;  /* 0x0a001f0005057f89 */ /* 0x000e6800000e0000 */
[----:B0-----:R-:W0:Y:S04]  /*0420*/  SHFL.DOWN PT, R6, R4, 0x8, 0x1f ;  /* 0x09001f0004067f89 */ /* 0x001e2800000e0000 */
[----:B-1----:R-:W1:Y:S04]  /*0430*/  SHFL.DOWN PT, R7, R5, 0x8, 0x1f ;  /* 0x09001f0005077f89 */ /* 0x002e6800000e0000 */
[----:B0-----:R-:W0:Y:S04]  /*0440*/  SHFL.DOWN PT, R6, R6, 0x4, 0x1f ;  /* 0x08801f0006067f89 */ /* 0x001e2800000e0000 */
[----:B-1----:R-:W1:Y:S04]  /*0450*/  SHFL.DOWN PT, R7, R7, 0x4, 0x1f ;  /* 0x08801f0007077f89 */ /* 0x002e6800000e0000 */
[----:B0-----:R-:W0:Y:S04]  /*0460*/  SHFL.DOWN PT, R8, R6, 0x2, 0x1f ;  /* 0x08401f0006087f89 */ /* 0x001e2800000e0000 */
[----:B-1----:R-:W1:Y:S04]  /*0470*/  SHFL.DOWN PT, R9, R7, 0x2, 0x1f ;  /* 0x08401f0007097f89 */ /* 0x002e6800000e0000 */
[----:B0-----:R-:W0:Y:S04]  /*0480*/  SHFL.DOWN PT, R8, R8, 0x1, 0x1f ;  /* 0x08201f0008087f89 */ /* 0x001e2800000e0000 */
[----:B-1----:R-:W1:Y:S01]  /*0490*/  SHFL.DOWN PT, R9, R9, 0x1, 0x1f ;  /* 0x08201f0009097f89 */ /* 0x002e6200000e0000 */
[----:B------:R-:W-:Y:S05]  /*04a0*/  @P0 EXIT ;  /* 0x000000000000094d */ /* 0x000fea0003800000 */
[----:B------:R-:W2:Y:S01]  /*04b0*/  LDC.64 R6, c[0x0][0x398] ;  /* 0x0000e600ff067b82 */ /* 0x000ea20000000a00 */
[----:B------:R-:W3:Y:S01]  /*04c0*/  LDCU UR4, c[0x0][0x3a0] ;  /* 0x00007400ff0477ac */ /* 0x000ee20008000800 */
[----:B------:R-:W4:Y:S06]  /*04d0*/  LDCU UR5, c[0x0][0x3b4] ;  /* 0x00007680ff0577ac */ /* 0x000f2c0008000800 */
[----:B------:R-:W5:Y:S01]  /*04e0*/  LDC.64 R4, c[0x0][0x3a8] ;  /* 0x0000ea00ff047b82 */ /* 0x000f620000000a00 */
[----:B----4-:R-:W-:Y:S02]  /*04f0*/  IMAD R3, R3, UR5, R0 ;  /* 0x0000000503037c24 */ /* 0x010fe4000f8e0200 */
[----:B--2---:R-:W-:Y:S01]  /*0500*/  FMUL R2, R7, 0.5 ;  /* 0x3f00000007027820 */ /* 0x004fe20000400000 */
[----:B-1----:R-:W-:Y:S01]  /*0510*/  I2FP.F32.S32 R7, R9 ;  /* 0x0000000900077245 */ /* 0x002fe20000201400 */
[----:B---3--:R-:W-:-:S02]  /*0520*/  FMUL R0, R6, UR4 ;  /* 0x0000000406007c20 */ /* 0x008fc40008400000 */
[----:B------:R-:W-:-:S04]  /*0530*/  FMUL R2, R2, UR4 ;  /* 0x0000000402027c20 */ /* 0x000fc80008400000 */
[----:B------:R-:W-:Y:S01]  /*0540*/  FMUL R9, R2, R7 ;  /* 0x0000000702097220 */ /* 0x000fe20000400000 */
[----:B0-----:R-:W-:Y:S01]  /*0550*/  I2FP.F32.S32 R7, R8 ;  /* 0x0000000800077245 */ /* 0x001fe20000201400 */
[----:B-----5:R-:W-:-:S04]  /*0560*/  IMAD.WIDE R2, R3, 0x4, R4 ;  /* 0x0000000403027825 */ /* 0x020fc800078e0204 */
[----:B------:R-:W-:-:S05]  /*0570*/  FFMA R7, R0, R7, R9 ;  /* 0x0000000700077223 */ /* 0x000fca0000000009 */
[----:B------:R-:W-:Y:S01]  /*0580*/  STG.E desc[UR6][R2.64], R7 ;  /* 0x0000000702007986 */ /* 0x000fe2000c101906 */
[----:B------:R-:W-:Y:S05]  /*0590*/  EXIT ;  /* 0x000000000000794d */ /* 0x000fea0003800000 */
.L_x_13:
        /* <DEDUP_REMOVED lines=14> */
.L_x_24:


//--------------------- .text._Z20nkat_star_gemm_q8_v1PKaS0_S0_fffPfiii --------------------------
	.section	.text._Z20nkat_star_gemm_q8_v1PKaS0_S0_fffPfiii,"ax",@progbits
	.align	128
        .global         _Z20nkat_star_gemm_q8_v1PKaS0_S0_fffPfiii
        .type           _Z20nkat_star_gemm_q8_v1PKaS0_S0_fffPfiii,@function
        .size           _Z20nkat_star_gemm_q8_v1PKaS0_S0_fffPfiii,(.L_x_25 - _Z20nkat_star_gemm_q8_v1PKaS0_S0_fffPfiii)
        .other          _Z20nkat_star_gemm_q8_v1PKaS0_S0_fffPfiii,@"STO_CUDA_ENTRY STV_DEFAULT"
_Z20nkat_star_gemm_q8_v1PKaS0_S0_fffPfiii:
.text._Z20nkat_star_gemm_q8_v1PKaS0_S0_fffPfiii:
        /* <DEDUP_REMOVED lines=14> */
[----:B------:R-:W-:Y:S02]  /*00e0*/  IMAD.MOV.U32 R10, RZ, RZ, RZ ;  /* 0x000000ffff0a7224 */ /* 0x000fe400078e00ff */
[----:B------:R-:W-:Y:S01]  /*00f0*/  IMAD.MOV.U32 R9, RZ, RZ, RZ ;  /* 0x000000ffff097224 */ /* 0x000fe200078e00ff */
[----:B------:R-:W1:Y:S01]  /*0100*/  LDCU.64 UR10, c[0x0][0x358] ;  /* 0x00006b00ff0a77ac */ /* 0x000e620008000a00 */
[----:B0-----:R-:W-:-:S09]  /*0110*/  UISETP.GE.AND UP0, UPT, UR4, 0x1, UPT ;  /* 0x000000010400788c */ /* 0x001fd2000bf06270 */
[----:B-1----:R-:W-:Y:S05]  /*0120*/  BRA.U !UP0, `(.L_x_14) ;  /* 0x0000000508407547 */ /* 0x002fea000b800000 */
[----:B------:R-:W0:Y:S01]  /*0130*/  S2UR UR8, SR_CgaCtaId ;  /* 0x00000000000879c3 */ /* 0x000e220000008800 */
[----:B------:R-:W-:Y:S01]  /*0140*/  UMOV UR5, 0x400 ;  /* 0x0000040000057882 */ /* 0x000fe20000000000 */
[----:B------:R-:W-:Y:S01]  /*0150*/  UIADD3 UR4, UPT, UPT, UR4, 0x1f, URZ ;  /* 0x0000001f04047890 */ /* 0x000fe2000fffe0ff */
[----:B------:R-:W-:Y:S01]  /*0160*/  IADD3 R12, PT, PT, R7, R8, RZ ;  /* 0x00000008070c7210 */ /* 0x000fe20007ffe0ff */
[----:B------:R-:W-:Y:S01]  /*0170*/  UIADD3 UR7, UPT, UPT, UR5, 0x400, URZ ;  /* 0x0000040005077890 */ /* 0x000fe2000fffe0ff */
[----:B------:R-:W-:Y:S02]  /*0180*/  IMAD.MOV.U32 R9, RZ, RZ, RZ ;  /* 0x000000ffff097224 */ /* 0x000fe400078e00ff */
[----:B------:R-:W-:Y:S01]  /*0190*/  IMAD.MOV.U32 R10, RZ, RZ, RZ ;  /* 0x000000ffff0a7224 */ /* 0x000fe200078e00ff */
[----:B0-----:R-:W-:Y:S02]  /*01a0*/  ULEA UR6, UR8, UR5, 0x18 ;  /* 0x0000000508067291 */ /* 0x001fe4000f8ec0ff */
[----:B------:R-:W-:-:S02]  /*01b0*/  ULEA UR7, UR8, UR7, 0x18 ;  /* 0x0000000708077291 */ /* 0x000fc4000f8ec0ff */
[----:B------:R-:W-:Y:S02]  /*01c0*/  USHF.R.U32.HI UR5, URZ, 0x5, UR4 ;  /* 0x00000005ff057899 */ /* 0x000fe40008011604 */
[C---:B------:R-:W-:Y:S01]  /*01d0*/  LEA R13, R8.reuse, UR6, 0x5 ;  /* 0x00000006080d7c11 */ /* 0x040fe2000f8e28ff */
[----:B------:R-:W-:Y:S01]  /*01e0*/  UMOV UR4, URZ ;  /* 0x000000ff00047c82 */ /* 0x000fe20008000000 */
[----:B------:R-:W-:-:S08]  /*01f0*/  LEA R11, R8, UR7, 0x5 ;  /* 0x00000007080b7c11 */ /* 0x000fd0000f8e28ff */
.L_x_21:
[----:B0-----:R-:W0:Y:S01]  /*0200*/  LDCU UR9, c[0x0][0x3b8] ;  /* 0x00007700ff0977ac */ /* 0x001e220008000800 */
[----:B------:R-:W-:Y:S01]  /*0210*/  BSSY.RECONVERGENT B0, `(.L_x_15) ;  /* 0x000001a000007945 */ /* 0x000fe20003800200 */
[----:B------:R-:W-:-:S06]  /*0220*/  USHF.L.U32 UR6, UR4, 0x5, URZ ;  /* 0x0000000504067899 */ /* 0x000fcc00080006ff */
[----:B------:R-:W-:Y:S01]  /*0230*/  IADD3 R19, PT, PT, R6, UR6, RZ ;  /* 0x0000000606137c10 */ /* 0x000fe2000fffe0ff */
[----:B------:R-:W-:-:S03]  /*0240*/  IMAD.U32 R14, RZ, RZ, UR6 ;  /* 0x00000006ff0e7e24 */ /* 0x000fc6000f8e00ff */
[----:B0-----:R-:W-:-:S04]  /*0250*/  ISETP.GE.AND P0, PT, R19, UR9, PT ;  /* 0x0000000913007c0c */ /* 0x001fc8000bf06270 */
[C---:B------:R-:W-:Y:S02]  /*0260*/  ISETP.GT.U32.OR P1, PT, R8.reuse, 0x1f, P0 ;  /* 0x0000001f0800780c */ /* 0x040fe40000724470 */
[----:B------:R-:W-:-:S11]  /*0270*/  ISETP.NE.OR P0, PT, R8, RZ, P0 ;  /* 0x000000ff0800720c */ /* 0x000fd60000705670 */
[----:B-1----:R-:W-:Y:S05]  /*0280*/  @P1 BRA `(.L_x_16) ;  /* 0x0000000000481947 */ /* 0x002fea0003800000 */
[----:B------:R-:W0:Y:S02]  /*0290*/  LDCU UR6, c[0x0][0x3b0] ;  /* 0x00007600ff0677ac */ /* 0x000e240008000800 */
[----:B0-----:R-:W-:-:S13]  /*02a0*/  ISETP.GE.U32.AND P1, PT, R12, UR6, PT ;  /* 0x000000060c007c0c */ /* 0x001fda000bf26070 */
[----:B------:R-:W0:Y:S01]  /*02b0*/  @!P1 LDC.64 R4, c[0x0][0x380] ;  /* 0x0000e000ff049b82 */ /* 0x000e220000000a00 */
[C-C-:B------:R-:W-:Y:S02]  /*02c0*/  @!P1 IMAD R15, R12.reuse, UR9, R19.reuse ;  /* 0x000000090c0f9c24 */ /* 0x140fe4000f8e0213 */
[----:B------:R-:W-:-:S05]  /*02d0*/  @!P1 IMAD R17, R12, UR9, R19 ;  /* 0x000000090c119c24 */ /* 0x000fca000f8e0213 */
[----:B------:R-:W1:Y:S01]  /*02e0*/  @!P1 LDC.64 R2, c[0x0][0x388] ;  /* 0x0000e200ff029b82 */ /* 0x000e620000000a00 */
[----:B0-----:R-:W-:Y:S02]  /*02f0*/  @!P1 IADD3 R4, P2, PT, R15, R4, RZ ;  /* 0x000000040f049210 */ /* 0x001fe40007f5e0ff */
[----:B------:R-:W-:-:S03]  /*0300*/  PRMT R15, RZ, 0x7610, R15 ;  /* 0x00007610ff0f7816 */ /* 0x000fc6000000000f */
[----:B------:R-:W-:Y:S01]  /*0310*/  @!P1 IMAD.X R5, RZ, RZ, R5, P2 ;  /* 0x000000ffff059224 */ /* 0x000fe200010e0605 */
[----:B-1----:R-:W-:Y:S02]  /*0320*/  @!P1 IADD3 R2, P3, PT, R17, R2, RZ ;  /* 0x0000000211029210 */ /* 0x002fe40007f7e0ff */
[----:B------:R-:W-:Y:S02]  /*0330*/  PRMT R17, RZ, 0x7610, R17 ;  /* 0x00007610ff117816 */ /* 0x000fe40000000011 */
[----:B------:R-:W2:Y:S01]  /*0340*/  @!P1 LDG.E.U8.CONSTANT R15, desc[UR10][R4.64] ;  /* 0x0000000a040f9981 */ /* 0x000ea2000c1e9100 */
[----:B------:R-:W-:-:S05]  /*0350*/  @!P1 IADD3.X R3, PT, PT, RZ, R3, RZ, P3, !PT ;  /* 0x00000003ff039210 */ /* 0x000fca0001ffe4ff */
[----:B------:R-:W3:Y:S01]  /*0360*/  @!P1 LDG.E.U8.CONSTANT R17, desc[UR10][R2.64] ;  /* 0x0000000a02119981 */ /* 0x000ee2000c1e9100 */
[----:B------:R-:W-:Y:S01]  /*0370*/  IMAD.IADD R16, R13, 0x1, R6 ;  /* 0x000000010d107824 */ /* 0x000fe200078e0206 */
[----:B------:R-:W-:-:S04]  /*0380*/  IADD3 R18, PT, PT, R11, R6, RZ ;  /* 0x000000060b127210 */ /* 0x000fc80007ffe0ff */
[----:B--2---:R0:W-:Y:S04]  /*0390*/  STS.U8 [R16], R15 ;  /* 0x0000000f10007388 */ /* 0x0041e80000000000 */
[----:B---3--:R0:W-:Y:S02]  /*03a0*/  STS.U8 [R18], R17 ;  /* 0x0000001112007388 */ /* 0x0081e40000000000 */
.L_x_16:
[----:B------:R-:W-:Y:S05]  /*03b0*/  BSYNC.RECONVERGENT B0 ;  /* 0x0000000000007941 */ /* 0x000fea0003800200 */
.L_x_15:
[----:B------:R-:W-:Y:S04]  /*03c0*/  BSSY.RECONVERGENT B0, `(.L_x_17) ;  /* 0x000000b000007945 */ /* 0x000fe80003800200 */
[----:B------:R-:W-:Y:S05]  /*03d0*/  @P0 BRA `(.L_x_18) ;  /* 0x0000000000240947 */ /* 0x000fea0003800000 */
[----:B------:R-:W1:Y:S02]  /*03e0*/  LDCU.64 UR6, c[0x0][0x390] ;  /* 0x00007200ff0677ac */ /* 0x000e640008000a00 */
[----:B-1----:R-:W-:-:S04]  /*03f0*/  IADD3 R2, P0, PT, R19, UR6, RZ ;  /* 0x0000000613027c10 */ /* 0x002fc8000ff1e0ff */
[----:B------:R-:W-:-:S06]  /*0400*/  LEA.HI.X.SX32 R3, R19, UR7, 0x1, P0 ;  /* 0x0000000713037c11 */ /* 0x000fcc00080f0eff */
[----:B------:R-:W2:Y:S01]  /*0410*/  LDG.E.U8.CONSTANT R3, desc[UR10][R2.64] ;  /* 0x0000000a02037981 */ /* 0x000ea2000c1e9100 */
[----:B------:R-:W1:Y:S01]  /*0420*/  S2UR UR7, SR_CgaCtaId ;  /* 0x00000000000779c3 */ /* 0x000e620000008800 */
[----:B------:R-:W-:Y:S02]  /*0430*/  UMOV UR6, 0x400 ;  /* 0x0000040000067882 */ /* 0x000fe40000000000 */
[----:B------:R-:W-:-:S04]  /*0440*/  UIADD3 UR6, UPT, UPT, UR6, 0x800, URZ ;  /* 0x0000080006067890 */ /* 0x000fc8000fffe0ff */
[----:B-1----:R-:W-:-:S09]  /*0450*/  ULEA UR6, UR7, UR6, 0x18 ;  /* 0x0000000607067291 */ /* 0x002fd2000f8ec0ff */
[----:B--2---:R1:W-:Y:S03]  /*0460*/  STS.U8 [R6+UR6], R3 ;  /* 0x0000000306007988 */ /* 0x0043e60008000006 */
.L_x_18:
[----:B------:R-:W-:Y:S05]  /*0470*/  BSYNC.RECONVERGENT B0 ;  /* 0x0000000000007941 */ /* 0x000fea0003800200 */
.L_x_17:
[----:B------:R-:W-:Y:S01]  /*0480*/  BAR.SYNC.DEFER_BLOCKING 0x0 ;  /* 0x0000000000007b1d */ /* 0x000fe20000010000 */
[----:B------:R-:W-:Y:S01]  /*0490*/  ISETP.GE.AND P0, PT, R14, UR9, PT ;  /* 0x000000090e007c0c */ /* 0x000fe2000bf06270 */
[----:B------:R-:W-:-:S04]  /*04a0*/  UIADD3 UR4, UPT, UPT, UR4, 0x1, URZ ;  /* 0x0000000104047890 */ /* 0x000fc8000fffe0ff */
[----:B------:R-:W-:-:S08]  /*04b0*/  UISETP.NE.AND UP1, UPT, UR4, UR5, UPT ;  /* 0x000000050400728c */ /* 0x000fd0000bf25270 */
[----:B------:R-:W-:Y:S05]  /*04c0*/  @P0 BRA `(.L_x_19) ;  /* 0x0000000000480947 */ /* 0x000fea0003800000 */
[----:B------:R-:W2:Y:S01]  /*04d0*/  S2UR UR7, SR_CgaCtaId ;  /* 0x00000000000779c3 */ /* 0x000ea20000008800 */
[----:B------:R-:W-:Y:S02]  /*04e0*/  UMOV UR6, 0x400 ;  /* 0x0000040000067882 */ /* 0x000fe40000000000 */
[----:B------:R-:W-:-:S04]  /*04f0*/  UIADD3 UR6, UPT, UPT, UR6, 0x800, URZ ;  /* 0x0000080006067890 */ /* 0x000fc8000fffe0ff */
[----:B--2---:R-:W-:-:S03]  /*0500*/  ULEA UR6, UR7, UR6, 0x18 ;  /* 0x0000000607067291 */ /* 0x004fc6000f8ec0ff */
[----:B------:R-:W-:-:S09]  /*0510*/  UMOV UR7, 0x1 ;  /* 0x0000000100077882 */ /* 0x000fd20000000000 */
.L_x_20:
[----:B------:R-:W-:Y:S01]  /*0520*/  IMAD.U32 R4, RZ, RZ, UR7 ;  /* 0x00000007ff047e24 */ /* 0x000fe2000f8e00ff */
[----:B-1----:R-:W-:Y:S01]  /*0530*/  LDS.S8 R3, [R13+UR7+-0x1] ;  /* 0xffffff070d037984 */ /* 0x002fe20008000200 */
[----:B------:R-:W-:Y:S01]  /*0540*/  UIADD3 UR8, UPT, UPT, UR7, -0x1, URZ ;  /* 0xffffffff07087890 */ /* 0x000fe2000fffe0ff */
[----:B------:R-:W-:Y:S02]  /*0550*/  IADD3 R14, PT, PT, R14, 0x1, RZ ;  /* 0x000000010e0e7810 */ /* 0x000fe40007ffe0ff */
[----:B------:R-:W-:Y:S01]  /*0560*/  LDS.S8 R2, [R11+UR7+-0x1] ;  /* 0xffffff070b027984 */ /* 0x000fe20008000200 */
[----:B------:R-:W-:Y:S01]  /*0570*/  UISETP.GE.U32.AND UP0, UPT, UR8, 0x1f, UPT ;  /* 0x0000001f0800788c */ /* 0x000fe2000bf06070 */
[----:B------:R-:W-:Y:S01]  /*0580*/  ISETP.LT.AND P1, PT, R14, UR9, PT ;  /* 0x000000090e007c0c */ /* 0x000fe2000bf21270 */
[----:B------:R-:W-:Y:S01]  /*0590*/  UIADD3 UR7, UPT, UPT, UR7, 0x1, URZ ;  /* 0x0000000107077890 */ /* 0x000fe2000fffe0ff */
[----:B------:R-:W1:Y:S03]  /*05a0*/  LDS.S8 R4, [R4+UR6+-0x1] ;  /* 0xffffff0604047984 */ /* 0x000e660008000200 */
[----:B------:R-:W-:Y:S01]  /*05b0*/  PLOP3.LUT P0, PT, PT, PT, UP0, 0x80, 0x8 ;  /* 0x000000000008781c */ /* 0x000fe20003f0f008 */
[----:B-1----:R-:W-:-:S02]  /*05c0*/  IMAD R10, R3, R4, R10 ;  /* 0x00000004030a7224 */ /* 0x002fc400078e020a */
[----:B------:R-:W-:-:S10]  /*05d0*/  IMAD R9, R2, R4, R9 ;  /* 0x0000000402097224 */ /* 0x000fd400078e0209 */
[----:B------:R-:W-:Y:S05]  /*05e0*/  @!P0 BRA P1, `(.L_x_20) ;  /* 0xfffffffc00cc8947 */ /* 0x000fea000083ffff */
.L_x_19:
[----:B------:R-:W-:Y:S06]  /*05f0*/  BAR.SYNC.DEFER_BLOCKING 0x0 ;  /* 0x0000000000007b1d */ /* 0x000fec0000010000 */
[----:B------:R-:W-:Y:S05]  /*0600*/  BRA.U UP1, `(.L_x_21) ;  /* 0xfffffff901fc7547 */ /* 0x000fea000b83ffff */
[----:B------:R-:W-:Y:S02]  /*0610*/  I2FP.F32.S32 R10, R10 ;  /* 0x0000000a000a7245 */ /* 0x000fe40000201400 */
[----:B------:R-:W-:-:S07]  /*0620*/  I2FP.F32.S32 R9, R9 ;  /* 0x0000000900097245 */ /* 0x000fce0000201400 */
.L_x_14:
[----:B------:R-:W2:Y:S01]  /*0630*/  LDC.64 R12, c[0x0][0x398] ;  /* 0x0000e600ff0c7b82 */ /* 0x000ea20000000a00 */
[----:B------:R-:W3:Y:S01]  /*0640*/  LDCU UR4, c[0x0][0x3a0] ;  /* 0x00007400ff0477ac */ /* 0x000ee20008000800 */
[----:B------:R-:W4:Y:S06]  /*0650*/  LDCU UR5, c[0x0][0x3b4] ;  /* 0x00007680ff0577ac */ /* 0x000f2c0008000800 */
[----:B-1----:R-:W1:Y:S01]  /*0660*/  LDC.64 R2, c[0x0][0x3a8] ;  /* 0x0000ea00ff027b82 */ /* 0x002e620000000a00 */
[----:B----4-:R-:W-:Y:S02]  /*0670*/  IMAD R7, R7, UR5, R0 ;  /* 0x0000000507077c24 */ /* 0x010fe4000f8e0200 */
[----:B--2---:R-:W-:Y:S01]  /*0680*/  FMUL R4, R13, 0.5 ;  /* 0x3f0000000d047820 */ /* 0x004fe20000400000 */
[----:B---3--:R-:W-:-:S03]  /*0690*/  FMUL R5, R12, UR4 ;  /* 0x000000040c057c20 */ /* 0x008fc60008400000 */
[----:B------:R-:W-:-:S04]  /*06a0*/  FMUL R4, R4, UR4 ;  /* 0x0000000404047c20 */ /* 0x000fc80008400000 */
[----:B------:R-:W-:Y:S01]  /*06b0*/  FMUL R4, R4, R9 ;  /* 0x0000000904047220 */ /* 0x000fe20000400000 */
[----:B-1----:R-:W-:-:S04]  /*06c0*/  IMAD.WIDE R2, R7, 0x4, R2 ;  /* 0x0000000407027825 */ /* 0x002fc800078e0202 */
[----:B------:R-:W-:-:S05]  /*06d0*/  FFMA R5, R5, R10, R4 ;  /* 0x0000000a05057223 */ /* 0x000fca0000000004 */
[----:B------:R-:W-:Y:S01]  /*06e0*/  STG.E desc[UR10][R2.64], R5 ;  /* 0x0000000502007986 */ /* 0x000fe2000c10190a */
[----:B------:R-:W-:Y:S05]  /*06f0*/  EXIT ;  /* 0x000000000000794d */ /* 0x000fea0003800000 */
.L_x_22:
        /* <DEDUP_REMOVED lines=16> */
.L_x_25:


//--------------------- .nv.shared._Z28nkat_star_gemm_q8_memory_optPKaS0_S0_fffPfiii --------------------------
	.section	.nv.shared._Z28nkat_star_gemm_q8_memory_optPKaS0_S0_fffPfiii,"aw",@nobits
	.sectionflags	@""
.nv.shared._Z28nkat_star_gemm_q8_memory_optPKaS0_S0_fffPfiii:
	.zero		9280


//--------------------- .nv.shared.reserved.0     --------------------------
	.section	.nv.shared.reserved.0,"aw",@nobits
	.weak		__nv_reservedSMEM_offset_0_alias
	.size		__nv_reservedSMEM_offset_0_alias, 0, 64
	.other		__nv_reservedSMEM_offset_0_alias,@"STO_CUDA_RESERVED_SHARED STV_DEFAULT"
__nv_reservedSMEM_offset_0_alias:
	.zero		0
	.zero		64


//--------------------- .nv.shared._Z20nkat_star_gemm_q8_v1PKaS0_S0_fffPfiii --------------------------
	.section	.nv.shared._Z20nkat_star_gemm_q8_v1PKaS0_S0_fffPfiii,"aw",@nobits
	.sectionflags	@""
.nv.shared._Z20nkat_star_gemm_q8_v1PKaS0_S0_fffPfiii:
	.zero		3104


//--------------------- .nv.constant0._Z28nkat_star_gemm_q8_memory_optPKaS0_S0_fffPfiii --------------------------
	.section	.nv.constant0._Z28nkat_star_gemm_q8_memory_optPKaS0_S0_fffPfiii,"a",@progbits
	.sectionflags	@""
	.align	4
.nv.constant0._Z28nkat_star_gemm_q8_memory_optPKaS0_S0_fffPfiii:
	.zero		956


//--------------------- .nv.constant0._Z30nkat_star_gemm_q8_v2_optimizedPKaS0_S0_fffPfiii --------------------------
	.section	.nv.constant0._Z30nkat_star_gemm_q8_v2_optimizedPKaS0_S0_fffPfiii,"a",@progbits
	.sectionflags	@""
	.align	4
.nv.constant0._Z30nkat_star_gemm_q8_v2_optimizedPKaS0_S0_fffPfiii:
	.zero		956


//--------------------- .nv.constant0._Z20nkat_star_gemm_q8_v1PKaS0_S0_fffPfiii --------------------------
	.section	.nv.constant0._Z20nkat_star_gemm_q8_v1PKaS0_S0_fffPfiii,"a",@progbits
	.sectionflags	@""
	.align	4
.nv.constant0._Z20nkat_star_gemm_q8_v1PKaS0_S0_fffPfiii:
	.zero		956


//--------------------- SYMBOLS --------------------------

	.type		.nv.reservedSmem.offset0,@object
	.size		.nv.reservedSmem.offset0,0x4
	.type		.nv.reservedSmem.cap,@object
	.size		.nv.reservedSmem.cap,0x4
